// auto-generated by cutlass_sweep.gemm — config: {"arch": "sm_90", "cluster_m": 2, "cluster_n": 2, "dtype": "tf32", "stages": 5, "tile_k": 128, "tile_m": 256, "tile_n": 256}
#include "cutlass/cutlass.h"
#include "cutlass/gemm/collective/collective_builder.hpp"
#include "cutlass/gemm/device/gemm_universal_adapter.h"
#include "cutlass/gemm/kernel/gemm_universal.hpp"
#include "cutlass/epilogue/collective/collective_builder.hpp"

using ElemA = cutlass::tfloat32_t;
using ElemB = cutlass::tfloat32_t;
using ElemCD = cutlass::tfloat32_t;
using Acc  = float;
using TileShape    = cute::Shape<cute::_256, cute::_256, cute::_128>;
using ClusterShape = cute::Shape<cute::_2, cute::_2, cute::_1>;

using CollectiveEpilogue = typename cutlass::epilogue::collective::CollectiveBuilder<
    cutlass::arch::Sm90, cutlass::arch::OpClassTensorOp,
    TileShape, ClusterShape,
    cutlass::epilogue::collective::EpilogueTileAuto,
    Acc, Acc,
    ElemCD, cutlass::layout::RowMajor, 128 / cutlass::sizeof_bits<ElemCD>::value,
    ElemCD, cutlass::layout::RowMajor, 128 / cutlass::sizeof_bits<ElemCD>::value,
    cutlass::epilogue::collective::EpilogueScheduleAuto
  >::CollectiveOp;

using CollectiveMainloop = typename cutlass::gemm::collective::CollectiveBuilder<
    cutlass::arch::Sm90, cutlass::arch::OpClassTensorOp,
    ElemA, cutlass::layout::RowMajor, 128 / cutlass::sizeof_bits<ElemA>::value,
    ElemB, cutlass::layout::ColumnMajor, 128 / cutlass::sizeof_bits<ElemB>::value,
    Acc,
    TileShape, ClusterShape,
    cutlass::gemm::collective::StageCount<5>,
    cutlass::gemm::collective::KernelScheduleAuto
  >::CollectiveOp;

using GemmKernel = cutlass::gemm::kernel::GemmUniversal<
    cute::Shape<int,int,int,int>,
    CollectiveMainloop,
    CollectiveEpilogue
>;
using Gemm = cutlass::gemm::device::GemmUniversalAdapter<GemmKernel>;

// Force the device kernel symbol into the cubin without needing a host main.
auto* _anchor = &cutlass::device_kernel<GemmKernel>;


// ===== COMPILED SASS (sm_90a) =====

	.target	sm_90a

	.elftype	@"ET_EXEC"


//--------------------- .note.nv.tkinfo           --------------------------
	.section	.note.nv.tkinfo,"",@"SHT_NOTE"
	.sectionflags	@"SHF_NOTE_NV_TKINFO"
	.tkinfo
        /*0018*/ 	.word	0x00000002
        /*0030*/ 	.string	""
        /*0030*/ 	.string	"ptxas"
        /*0030*/ 	.string	"Cuda compilation tools, release 13.0, V13.0.88"
        /*0030*/ 	.string	"Build cuda_13.0.r13.0/compiler.36424714_0"
        /*0030*/ 	.string	"-arch sm_90a -m 64 "



//--------------------- .note.nv.cuinfo           --------------------------
	.section	.note.nv.cuinfo,"",@"SHT_NOTE"
	.sectionflags	@"SHF_NOTE_NV_CUINFO"
        /*0018*/ 	.short	0x0002
        /*001a*/ 	.short	0x005a
        /*001c*/ 	.short	0x0082
	.zero		2


//--------------------- .nv.info                  --------------------------
	.section	.nv.info,"",@"SHT_CUDA_INFO"
	.align	4


	//----- nvinfo : EIATTR_REGCOUNT
	.align		4
        /*0000*/ 	.byte	0x04, 0x2f
        /*0002*/ 	.short	(.L_15 - .L_14)
	.align		4
.L_14:
        /*0004*/ 	.word	index@(_ZN7cutlass13device_kernelINS_4gemm6kernel13GemmUniversalIN4cute5tupleIJiiiiEEENS1_10collective13CollectiveMmaINS1_34MainloopSm90TmaGmmaWarpSpecializedILi5ENS5_IJNS4_1CILi2EEESB_NSA_ILi1EEEEEENS1_35KernelTmaWarpSpecializedCooperativeEEENS5_IJNSA_ILi256EEESG_NSA_ILi128EEEEEENS_10tfloat32_tENS5_IJlSC_lEEESJ_SK_NS4_8TiledMMAINS4_8MMA_AtomIJNS4_4SM904GMMA30MMA_64x256x8_F32TF32TF32_SS_TNILNSO_7ScaleInE1ELSQ_1EEEEEENS4_6LayoutINS5_IJSB_SC_SC_EEENS5_IJSC_NSA_ILi0EEESV_EEEEENS5_IJNS4_10UnderscoreESY_SY_EEEEENS4_23SM90_TMA_LOAD_MULTICASTENS4_14ComposedLayoutINS4_7SwizzleILi3ELi4ELi3EEENS4_18smem_ptr_flag_bitsILi32EEENST_INS5_IJNSA_ILi8EEENSA_ILi32EEEEEENS5_IJS18_SC_EEEEEEEvNS4_8identityES11_S1C_vS1D_EENS_8epilogue10collective6detail29Sm90TmaWarpSpecializedAdapterINS1G_15DefaultEpilogueISJ_SK_SK_NS1F_6thread17LinearCombinationISJ_Li1EffLNS1K_9ScaleType4KindE0ELNS_15FloatRoundStyleE2ESJ_EENS1_15EpilogueDefaultEEEEEvvEEEEvNT_6ParamsE)
        /*0008*/ 	.word	0x000000a8


	//----- nvinfo : EIATTR_FRAME_SIZE
	.align		4
.L_15:
        /*000c*/ 	.byte	0x04, 0x11
        /*000e*/ 	.short	(.L_17 - .L_16)
	.align		4
.L_16:
        /*0010*/ 	.word	index@(_ZN7cutlass13device_kernelINS_4gemm6kernel13GemmUniversalIN4cute5tupleIJiiiiEEENS1_10collective13CollectiveMmaINS1_34MainloopSm90TmaGmmaWarpSpecializedILi5ENS5_IJNS4_1CILi2EEESB_NSA_ILi1EEEEEENS1_35KernelTmaWarpSpecializedCooperativeEEENS5_IJNSA_ILi256EEESG_NSA_ILi128EEEEEENS_10tfloat32_tENS5_IJlSC_lEEESJ_SK_NS4_8TiledMMAINS4_8MMA_AtomIJNS4_4SM904GMMA30MMA_64x256x8_F32TF32TF32_SS_TNILNSO_7ScaleInE1ELSQ_1EEEEEENS4_6LayoutINS5_IJSB_SC_SC_EEENS5_IJSC_NSA_ILi0EEESV_EEEEENS5_IJNS4_10UnderscoreESY_SY_EEEEENS4_23SM90_TMA_LOAD_MULTICASTENS4_14ComposedLayoutINS4_7SwizzleILi3ELi4ELi3EEENS4_18smem_ptr_flag_bitsILi32EEENST_INS5_IJNSA_ILi8EEENSA_ILi32EEEEEENS5_IJS18_SC_EEEEEEEvNS4_8identityES11_S1C_vS1D_EENS_8epilogue10collective6detail29Sm90TmaWarpSpecializedAdapterINS1G_15DefaultEpilogueISJ_SK_SK_NS1F_6thread17LinearCombinationISJ_Li1EffLNS1K_9ScaleType4KindE0ELNS_15FloatRoundStyleE2ESJ_EENS1_15EpilogueDefaultEEEEEvvEEEEvNT_6ParamsE)
        /*0014*/ 	.word	0x000017d8


	//----- nvinfo : EIATTR_MIN_STACK_SIZE
	.align		4
.L_17:
        /*0018*/ 	.byte	0x04, 0x12
        /*001a*/ 	.short	(.L_19 - .L_18)
	.align		4
.L_18:
        /*001c*/ 	.word	index@(_ZN7cutlass13device_kernelINS_4gemm6kernel13GemmUniversalIN4cute5tupleIJiiiiEEENS1_10collective13CollectiveMmaINS1_34MainloopSm90TmaGmmaWarpSpecializedILi5ENS5_IJNS4_1CILi2EEESB_NSA_ILi1EEEEEENS1_35KernelTmaWarpSpecializedCooperativeEEENS5_IJNSA_ILi256EEESG_NSA_ILi128EEEEEENS_10tfloat32_tENS5_IJlSC_lEEESJ_SK_NS4_8TiledMMAINS4_8MMA_AtomIJNS4_4SM904GMMA30MMA_64x256x8_F32TF32TF32_SS_TNILNSO_7ScaleInE1ELSQ_1EEEEEENS4_6LayoutINS5_IJSB_SC_SC_EEENS5_IJSC_NSA_ILi0EEESV_EEEEENS5_IJNS4_10UnderscoreESY_SY_EEEEENS4_23SM90_TMA_LOAD_MULTICASTENS4_14ComposedLayoutINS4_7SwizzleILi3ELi4ELi3EEENS4_18smem_ptr_flag_bitsILi32EEENST_INS5_IJNSA_ILi8EEENSA_ILi32EEEEEENS5_IJS18_SC_EEEEEEEvNS4_8identityES11_S1C_vS1D_EENS_8epilogue10collective6detail29Sm90TmaWarpSpecializedAdapterINS1G_15DefaultEpilogueISJ_SK_SK_NS1F_6thread17LinearCombinationISJ_Li1EffLNS1K_9ScaleType4KindE0ELNS_15FloatRoundStyleE2ESJ_EENS1_15EpilogueDefaultEEEEEvvEEEEvNT_6ParamsE)
        /*0020*/ 	.word	0x000017d8
.L_19:


//--------------------- .nv.compat                --------------------------
	.section	.nv.compat,"",@"SHT_CUDA_COMPAT_INFO"
	.align	4
        /*0000*/ 	.byte	0x02, 0x09, 0x01, 0x00, 0x02, 0x02, 0x04, 0x00, 0x02, 0x05, 0x05, 0x00, 0x03, 0x07, 0x01, 0x01
        /*0010*/ 	.byte	0x02, 0x03, 0x01, 0x00, 0x02, 0x06, 0x01, 0x00, 0x04, 0x0b, 0x08, 0x00, 0x00, 0x00, 0x00, 0x00
        /*0020*/ 	.byte	0x00, 0x00, 0x00, 0x00


//--------------------- .nv.info._ZN7cutlass13device_kernelINS_4gemm6kernel13GemmUniversalIN4cute5tupleIJiiiiEEENS1_10collective13CollectiveMmaINS1_34MainloopSm90TmaGmmaWarpSpecializedILi5ENS5_IJNS4_1CILi2EEESB_NSA_ILi1EEEEEENS1_35KernelTmaWarpSpecializedCooperativeEEENS5_IJNSA_ILi256EEESG_NSA_ILi128EEEEEENS_10tfloat32_tENS5_IJlSC_lEEESJ_SK_NS4_8TiledMMAINS4_8MMA_AtomIJNS4_4SM904GMMA30MMA_64x256x8_F32TF32TF32_SS_TNILNSO_7ScaleInE1ELSQ_1EEEEEENS4_6LayoutINS5_IJSB_SC_SC_EEENS5_IJSC_NSA_ILi0EEESV_EEEEENS5_IJNS4_10UnderscoreESY_SY_EEEEENS4_23SM90_TMA_LOAD_MULTICASTENS4_14ComposedLayoutINS4_7SwizzleILi3ELi4ELi3EEENS4_18smem_ptr_flag_bitsILi32EEENST_INS5_IJNSA_ILi8EEENSA_ILi32EEEEEENS5_IJS18_SC_EEEEEEEvNS4_8identityES11_S1C_vS1D_EENS_8epilogue10collective6detail29Sm90TmaWarpSpecializedAdapterINS1G_15DefaultEpilogueISJ_SK_SK_NS1F_6thread17LinearCombinationISJ_Li1EffLNS1K_9ScaleType4KindE0ELNS_15FloatRoundStyleE2ESJ_EENS1_15EpilogueDefaultEEEEEvvEEEEvNT_6ParamsE --------------------------
	.section	.nv.info._ZN7cutlass13device_kernelINS_4gemm6kernel13GemmUniversalIN4cute5tupleIJiiiiEEENS1_10collective13CollectiveMmaINS1_34MainloopSm90TmaGmmaWarpSpecializedILi5ENS5_IJNS4_1CILi2EEESB_NSA_ILi1EEEEEENS1_35KernelTmaWarpSpecializedCooperativeEEENS5_IJNSA_ILi256EEESG_NSA_ILi128EEEEEENS_10tfloat32_tENS5_IJlSC_lEEESJ_SK_NS4_8TiledMMAINS4_8MMA_AtomIJNS4_4SM904GMMA30MMA_64x256x8_F32TF32TF32_SS_TNILNSO_7ScaleInE1ELSQ_1EEEEEENS4_6LayoutINS5_IJSB_SC_SC_EEENS5_IJSC_NSA_ILi0EEESV_EEEEENS5_IJNS4_10UnderscoreESY_SY_EEEEENS4_23SM90_TMA_LOAD_MULTICASTENS4_14ComposedLayoutINS4_7SwizzleILi3ELi4ELi3EEENS4_18smem_ptr_flag_bitsILi32EEENST_INS5_IJNSA_ILi8EEENSA_ILi32EEEEEENS5_IJS18_SC_EEEEEEEvNS4_8identityES11_S1C_vS1D_EENS_8epilogue10collective6detail29Sm90TmaWarpSpecializedAdapterINS1G_15DefaultEpilogueISJ_SK_SK_NS1F_6thread17LinearCombinationISJ_Li1EffLNS1K_9ScaleType4KindE0ELNS_15FloatRoundStyleE2ESJ_EENS1_15EpilogueDefaultEEEEEvvEEEEvNT_6ParamsE,"",@"SHT_CUDA_INFO"
	.sectionflags	@""
	.align	4


	//----- nvinfo : EIATTR_CUDA_API_VERSION
	.align		4
        /*0000*/ 	.byte	0x04, 0x37
        /*0002*/ 	.short	(.L_21 - .L_20)
.L_20:
        /*0004*/ 	.word	0x00000082


	//----- nvinfo : EIATTR_KPARAM_INFO
	.align		4
.L_21:
        /*0008*/ 	.byte	0x04, 0x17
        /*000a*/ 	.short	(.L_23 - .L_22)
.L_22:
        /*000c*/ 	.word	0x00000000
        /*0010*/ 	.short	0x0000
        /*0012*/ 	.short	0x0070
        /*0014*/ 	.byte	0x00, 0xf0, 0x01, 0x10


	//----- nvinfo : EIATTR_SPARSE_MMA_MASK
	.align		4
.L_23:
        /*0018*/ 	.byte	0x03, 0x50
        /*001a*/ 	.short	0x0000


	//----- nvinfo : EIATTR_MAXREG_COUNT
	.align		4
        /*001c*/ 	.byte	0x03, 0x1b
        /*001e*/ 	.short	0x00a8


	//----- nvinfo : EIATTR_NUM_BARRIERS
	.align		4
        /*0020*/ 	.byte	0x02, 0x4c
        /*0022*/ 	.byte	0x01
	.zero		1


	//----- nvinfo : EIATTR_EXTERNS
	.align		4
        /*0024*/ 	.byte	0x04, 0x0f
        /*0026*/ 	.short	(.L_25 - .L_24)


	//   ....[0]....
	.align		4
.L_24:
        /*0028*/ 	.word	index@(__assertfail)


	//----- nvinfo : EIATTR_ANNOTATIONS
	.align		4
.L_25:
        /*002c*/ 	.byte	0x04, 0x55
        /*002e*/ 	.short	(.L_27 - .L_26)


	//   ....[0]....
.L_26:
        /*0030*/ 	.word	0x00000001
        /*0034*/ 	.byte	0x20, 0x0a, 0x00, 0x00, 0x01, 0x00, 0x00, 0x00, 0x30, 0x0a, 0x00, 0x00, 0x01, 0x00, 0x00, 0x00
        /* <DEDUP_REMOVED lines=2725> */
        /*aa94*/ 	.byte	0x70, 0x2a, 0x03, 0x00, 0x01, 0x00, 0x00, 0x00, 0x90, 0x2a, 0x03, 0x00


	//----- nvinfo : EIATTR_MERCURY_ISA_VERSION
	.align		4
.L_27:
        /*aaa0*/ 	.byte	0x03, 0x5f
        /*aaa2*/ 	.short	0x0101


	//----- nvinfo : EIATTR_INT_WARP_WIDE_INSTR_OFFSETS
	.align		4
        /*aaa4*/ 	.byte	0x04, 0x31
        /*aaa6*/ 	.short	(.L_29 - .L_28)


	//   ....[0]....
.L_28:
        /*aaa8*/ 	.word	0x000005a0


	//   ....[1]....
        /*aaac*/ 	.word	0x000005c0


	//   ....[2]....
        /*aab0*/ 	.word	0x00000720


	//----- nvinfo : EIATTR_COOP_GROUP_MASK_REGIDS
	.align		4
.L_29:
        /*aab4*/ 	.byte	0x04, 0x29
        /*aab6*/ 	.short	(.L_31 - .L_30)


	//   ....[0]....
.L_30:
        /*aab8*/ 	.word	0xffffffff


	//   ....[1]....
        /*aabc*/ 	.word	0xffffffff


	//   ....[2]....
        /*aac0*/ 	.word	0xffffffff


	//   ....[3]....
        /*aac4*/ 	.word	0xffffffff


	//   ....[4]....
        /*aac8*/ 	.word	0xffffffff


	//   ....[5]....
        /*aacc*/ 	.word	0xffffffff


	//----- nvinfo : EIATTR_COOP_GROUP_INSTR_OFFSETS
	.align		4
.L_31:
        /*aad0*/ 	.byte	0x04, 0x28
        /*aad2*/ 	.short	(.L_33 - .L_32)


	//   ....[0]....
.L_32:
        /*aad4*/ 	.word	0x00000070


	//   ....[1]....
        /*aad8*/ 	.word	0x00000080


	//   ....[2]....
        /*aadc*/ 	.word	0x000001a0


	//   ....[3]....
        /*aae0*/ 	.word	0x000003f0


	//   ....[4]....
        /*aae4*/ 	.word	0x00000860


	//   ....[5]....
        /*aae8*/ 	.word	0x00001430


	//----- nvinfo : EIATTR_REG_RECONFIG
	.align		4
.L_33:
        /*aaec*/ 	.byte	0x01, 0x54
	.zero		2


	//----- nvinfo : EIATTR_SYSCALL_OFFSETS
	.align		4
        /*aaf0*/ 	.byte	0x04, 0x46
        /*aaf2*/ 	.short	(.L_35 - .L_34)


	//   ....[0]....
.L_34:
        /*aaf4*/ 	.word	0x000015e0


	//----- nvinfo : EIATTR_MBARRIER_INSTR_OFFSETS
	.align		4
.L_35:
        /*aaf8*/ 	.byte	0x04, 0x39
        /*aafa*/ 	.short	(.L_37 - .L_36)


	//   ....[0]....
.L_36:
        /*aafc*/ 	.word	0x00000320
        /*ab00*/ 	.word	0x000000ff
        /*ab04*/ 	.word	0x00000000
        /*ab08*/ 	.short	0x0100
        /*ab0a*/ 	.byte	0x08
	.zero		1


	//   ....[1]....
        /*ab0c*/ 	.word	0x00000330
        /*ab10*/ 	.word	0x000000ff
        /*ab14*/ 	.word	0x00000028
        /*ab18*/ 	.short	0x0100
        /*ab1a*/ 	.byte	0x08
	.zero		1


	//   ....[2]....
        /*ab1c*/ 	.word	0x00000340
        /*ab20*/ 	.word	0x000000ff
        /*ab24*/ 	.word	0x00000008
        /*ab28*/ 	.short	0x0100
        /*ab2a*/ 	.byte	0x08
	.zero		1


	//   ....[3]....
        /*ab2c*/ 	.word	0x00000350
        /*ab30*/ 	.word	0x000000ff
        /*ab34*/ 	.word	0x00000030
        /*ab38*/ 	.short	0x0100
        /*ab3a*/ 	.byte	0x08
	.zero		1


	//   ....[4]....
        /*ab3c*/ 	.word	0x00000360
        /*ab40*/ 	.word	0x000000ff
        /*ab44*/ 	.word	0x00000010
        /*ab48*/ 	.short	0x0100
        /*ab4a*/ 	.byte	0x08
	.zero		1


	//   ....[5]....
        /*ab4c*/ 	.word	0x00000370
        /*ab50*/ 	.word	0x000000ff
        /*ab54*/ 	.word	0x00000038
        /*ab58*/ 	.short	0x0100
        /*ab5a*/ 	.byte	0x08
	.zero		1


	//   ....[6]....
        /*ab5c*/ 	.word	0x00000380
        /*ab60*/ 	.word	0x000000ff
        /*ab64*/ 	.word	0x00000018
        /*ab68*/ 	.short	0x0100
        /*ab6a*/ 	.byte	0x08
	.zero		1


	//   ....[7]....
        /*ab6c*/ 	.word	0x00000390
        /*ab70*/ 	.word	0x000000ff
        /*ab74*/ 	.word	0x00000040
        /*ab78*/ 	.short	0x0100
        /*ab7a*/ 	.byte	0x08
	.zero		1


	//   ....[8]....
        /*ab7c*/ 	.word	0x000003a0
        /*ab80*/ 	.word	0x000000ff
        /*ab84*/ 	.word	0x00000020
        /*ab88*/ 	.short	0x0100
        /*ab8a*/ 	.byte	0x08
	.zero		1


	//   ....[9]....
        /*ab8c*/ 	.word	0x000003b0
        /*ab90*/ 	.word	0x000000ff
        /*ab94*/ 	.word	0x00000048
        /*ab98*/ 	.short	0x0100
        /*ab9a*/ 	.byte	0x08
	.zero		1


	//   ....[10]....
        /*ab9c*/ 	.word	0x00000790
        /*aba0*/ 	.word	0x000000ff
        /*aba4*/ 	.word	0x00000060
        /*aba8*/ 	.short	0x0100
        /*abaa*/ 	.byte	0x06
	.zero		1


	//   ....[11]....
        /*abac*/ 	.word	0x000007c0
        /*abb0*/ 	.word	0x000000ff
        /*abb4*/ 	.word	0x00000068
        /*abb8*/ 	.short	0x0100
        /*abba*/ 	.byte	0x06
	.zero		1


	//   ....[12]....
        /*abbc*/ 	.word	0x000016c0
        /*abc0*/ 	.word	0x00000004
        /*abc4*/ 	.word	0x00000000
        /*abc8*/ 	.short	0x010a
        /*abca*/ 	.byte	0x3f
	.zero		1


	//   ....[13]....
        /*abcc*/ 	.word	0x00001700
        /*abd0*/ 	.word	0x00000004
        /*abd4*/ 	.word	0x00000000
        /*abd8*/ 	.short	0x010a
        /*abda*/ 	.byte	0x3f
	.zero		1


	//   ....[14]....
        /*abdc*/ 	.word	0x00010d00
        /*abe0*/ 	.word	0x00000003
        /*abe4*/ 	.word	0x00000000
        /*abe8*/ 	.short	0x010a
        /*abea*/ 	.byte	0x3f
	.zero		1


	//   ....[15]....
        /*abec*/ 	.word	0x00010d40
        /*abf0*/ 	.word	0x00000003
        /*abf4*/ 	.word	0x00000000
        /*abf8*/ 	.short	0x010a
        /*abfa*/ 	.byte	0x3f
	.zero		1


	//   ....[16]....
        /*abfc*/ 	.word	0x00020dc0
        /*ac00*/ 	.word	0x00000003
        /*ac04*/ 	.word	0x00000000
        /*ac08*/ 	.short	0x0101
        /*ac0a*/ 	.byte	0x3f
	.zero		1


	//   ....[17]....
        /*ac0c*/ 	.word	0x00020ff0
        /*ac10*/ 	.word	0x00000000
        /*ac14*/ 	.word	0x00000000
        /*ac18*/ 	.short	0x0101
        /*ac1a*/ 	.byte	0x3f
	.zero		1


	//   ....[18]....
        /*ac1c*/ 	.word	0x000323d0
        /*ac20*/ 	.word	0x0000000c
        /*ac24*/ 	.word	0x00000028
        /*ac28*/ 	.short	0x010a
        /*ac2a*/ 	.byte	0x3f
	.zero		1


	//   ....[19]....
        /*ac2c*/ 	.word	0x00032990
        /*ac30*/ 	.word	0x00000002
        /*ac34*/ 	.word	0x00000068
        /*ac38*/ 	.short	0x0101
        /*ac3a*/ 	.byte	0x3f
	.zero		1


	//   ....[20]....
        /*ac3c*/ 	.word	0x00033190
        /*ac40*/ 	.word	0x00000004
        /*ac44*/ 	.word	0x00000000
        /*ac48*/ 	.short	0x010a
        /*ac4a*/ 	.byte	0x3f
	.zero		1


	//   ....[21]....
        /*ac4c*/ 	.word	0x00033220
        /*ac50*/ 	.word	0x00000003
        /*ac54*/ 	.word	0x00000000
        /*ac58*/ 	.short	0x010a
        /*ac5a*/ 	.byte	0x3f
	.zero		1


	//   ....[22]....
        /*ac5c*/ 	.word	0x000332b0
        /*ac60*/ 	.word	0x00000003
        /*ac64*/ 	.word	0x00000000
        /*ac68*/ 	.short	0x010a
        /*ac6a*/ 	.byte	0x3f
	.zero		1


	//   ....[23]....
        /*ac6c*/ 	.word	0x00033340
        /*ac70*/ 	.word	0x00000003
        /*ac74*/ 	.word	0x00000000
        /*ac78*/ 	.short	0x010a
        /*ac7a*/ 	.byte	0x3f
	.zero		1


	//   ....[24]....
        /*ac7c*/ 	.word	0x000333d0
        /*ac80*/ 	.word	0x00000003
        /*ac84*/ 	.word	0x00000000
        /*ac88*/ 	.short	0x010a
        /*ac8a*/ 	.byte	0x3f
	.zero		1


	//   ....[25]....
        /*ac8c*/ 	.word	0x00033430
        /*ac90*/ 	.word	0x00000004
        /*ac94*/ 	.word	0x00000000
        /*ac98*/ 	.short	0x010a
        /*ac9a*/ 	.byte	0x3f
	.zero		1


	//   ....[26]....
        /*ac9c*/ 	.word	0x00033480
        /*aca0*/ 	.word	0x00000003
        /*aca4*/ 	.word	0x00000000
        /*aca8*/ 	.short	0x010a
        /*acaa*/ 	.byte	0x3f
	.zero		1


	//   ....[27]....
        /*acac*/ 	.word	0x00033550
        /*acb0*/ 	.word	0x0000000c
        /*acb4*/ 	.word	0x00000028
        /*acb8*/ 	.short	0x010a
        /*acba*/ 	.byte	0x3f
	.zero		1


	//   ....[28]....
        /*acbc*/ 	.word	0x00033620
        /*acc0*/ 	.word	0x00000004
        /*acc4*/ 	.word	0x00000000
        /*acc8*/ 	.short	0x010a
        /*acca*/ 	.byte	0x3f
	.zero		1


	//   ....[29]....
        /*accc*/ 	.word	0x00033670
        /*acd0*/ 	.word	0x00000003
        /*acd4*/ 	.word	0x00000000
        /*acd8*/ 	.short	0x010a
        /*acda*/ 	.byte	0x3f
	.zero		1


	//   ....[30]....
        /*acdc*/ 	.word	0x000336c0
        /*ace0*/ 	.word	0x00000003
        /*ace4*/ 	.word	0x00000000
        /*ace8*/ 	.short	0x010a
        /*acea*/ 	.byte	0x3f
	.zero		1


	//   ....[31]....
        /*acec*/ 	.word	0x00033710
        /*acf0*/ 	.word	0x00000003
        /*acf4*/ 	.word	0x00000000
        /*acf8*/ 	.short	0x010a
        /*acfa*/ 	.byte	0x3f
	.zero		1


	//----- nvinfo : EIATTR_NUM_MBARRIERS
	.align		4
.L_37:
        /*acfc*/ 	.byte	0x03, 0x38
        /*acfe*/ 	.short	0x000c


	//----- nvinfo : EIATTR_EXIT_INSTR_OFFSETS
	.align		4
        /*ad00*/ 	.byte	0x04, 0x1c
        /*ad02*/ 	.short	(.L_39 - .L_38)


	//   ....[0]....
.L_38:
        /*ad04*/ 	.word	0x00000ac0


	//   ....[1]....
        /*ad08*/ 	.word	0x00001350


	//   ....[2]....
        /*ad0c*/ 	.word	0x00031960


	//   ....[3]....
        /*ad10*/ 	.word	0x00031f80


	//   ....[4]....
        /*ad14*/ 	.word	0x00033420


	//----- nvinfo : EIATTR_MAX_THREADS
	.align		4
.L_39:
        /*ad18*/ 	.byte	0x04, 0x05
        /*ad1a*/ 	.short	(.L_41 - .L_40)
.L_40:
        /*ad1c*/ 	.word	0x00000180
        /*ad20*/ 	.word	0x00000001
        /*ad24*/ 	.word	0x00000001


	//----- nvinfo : EIATTR_CRS_STACK_SIZE
	.align		4
.L_41:
        /*ad28*/ 	.byte	0x04, 0x1e
        /*ad2a*/ 	.short	(.L_43 - .L_42)
.L_42:
        /*ad2c*/ 	.word	0x00000000


	//----- nvinfo : EIATTR_CBANK_PARAM_SIZE
	.align		4
.L_43:
        /*ad30*/ 	.byte	0x03, 0x19
        /*ad32*/ 	.short	0x0470


	//----- nvinfo : EIATTR_PARAM_CBANK
	.align		4
        /*ad34*/ 	.byte	0x04, 0x0a
        /*ad36*/ 	.short	(.L_45 - .L_44)
	.align		4
.L_44:
        /*ad38*/ 	.word	index@(.nv.constant0._ZN7cutlass13device_kernelINS_4gemm6kernel13GemmUniversalIN4cute5tupleIJiiiiEEENS1_10collective13CollectiveMmaINS1_34MainloopSm90TmaGmmaWarpSpecializedILi5ENS5_IJNS4_1CILi2EEESB_NSA_ILi1EEEEEENS1_35KernelTmaWarpSpecializedCooperativeEEENS5_IJNSA_ILi256EEESG_NSA_ILi128EEEEEENS_10tfloat32_tENS5_IJlSC_lEEESJ_SK_NS4_8TiledMMAINS4_8MMA_AtomIJNS4_4SM904GMMA30MMA_64x256x8_F32TF32TF32_SS_TNILNSO_7ScaleInE1ELSQ_1EEEEEENS4_6LayoutINS5_IJSB_SC_SC_EEENS5_IJSC_NSA_ILi0EEESV_EEEEENS5_IJNS4_10UnderscoreESY_SY_EEEEENS4_23SM90_TMA_LOAD_MULTICASTENS4_14ComposedLayoutINS4_7SwizzleILi3ELi4ELi3EEENS4_18smem_ptr_flag_bitsILi32EEENST_INS5_IJNSA_ILi8EEENSA_ILi32EEEEEENS5_IJS18_SC_EEEEEEEvNS4_8identityES11_S1C_vS1D_EENS_8epilogue10collective6detail29Sm90TmaWarpSpecializedAdapterINS1G_15DefaultEpilogueISJ_SK_SK_NS1F_6thread17LinearCombinationISJ_Li1EffLNS1K_9ScaleType4KindE0ELNS_15FloatRoundStyleE2ESJ_EENS1_15EpilogueDefaultEEEEEvvEEEEvNT_6ParamsE)
        /*ad3c*/ 	.short	0x0210
        /*ad3e*/ 	.short	0x0470


	//----- nvinfo : EIATTR_SW_WAR
	.align		4
.L_45:
        /*ad40*/ 	.byte	0x04, 0x36
        /*ad42*/ 	.short	(.L_47 - .L_46)
.L_46:
        /*ad44*/ 	.word	0x00000008
.L_47:


//--------------------- .nv.callgraph             --------------------------
	.section	.nv.callgraph,"",@"SHT_CUDA_CALLGRAPH"
	.align	4
	.sectionentsize	8
	.align		4
        /*0000*/ 	.word	0x00000000
	.align		4
        /*0004*/ 	.word	0xffffffff
	.align		4
        /*0008*/ 	.word	index@(_ZN7cutlass13device_kernelINS_4gemm6kernel13GemmUniversalIN4cute5tupleIJiiiiEEENS1_10collective13CollectiveMmaINS1_34MainloopSm90TmaGmmaWarpSpecializedILi5ENS5_IJNS4_1CILi2EEESB_NSA_ILi1EEEEEENS1_35KernelTmaWarpSpecializedCooperativeEEENS5_IJNSA_ILi256EEESG_NSA_ILi128EEEEEENS_10tfloat32_tENS5_IJlSC_lEEESJ_SK_NS4_8TiledMMAINS4_8MMA_AtomIJNS4_4SM904GMMA30MMA_64x256x8_F32TF32TF32_SS_TNILNSO_7ScaleInE1ELSQ_1EEEEEENS4_6LayoutINS5_IJSB_SC_SC_EEENS5_IJSC_NSA_ILi0EEESV_EEEEENS5_IJNS4_10UnderscoreESY_SY_EEEEENS4_23SM90_TMA_LOAD_MULTICASTENS4_14ComposedLayoutINS4_7SwizzleILi3ELi4ELi3EEENS4_18smem_ptr_flag_bitsILi32EEENST_INS5_IJNSA_ILi8EEENSA_ILi32EEEEEENS5_IJS18_SC_EEEEEEEvNS4_8identityES11_S1C_vS1D_EENS_8epilogue10collective6detail29Sm90TmaWarpSpecializedAdapterINS1G_15DefaultEpilogueISJ_SK_SK_NS1F_6thread17LinearCombinationISJ_Li1EffLNS1K_9ScaleType4KindE0ELNS_15FloatRoundStyleE2ESJ_EENS1_15EpilogueDefaultEEEEEvvEEEEvNT_6ParamsE)
	.align		4
        /*000c*/ 	.word	index@(__assertfail)
	.align		4
        /*0010*/ 	.word	0x00000000
	.align		4
        /*0014*/ 	.word	0xfffffffe
	.align		4
        /*0018*/ 	.word	0x00000000
	.align		4
        /*001c*/ 	.word	0xfffffffd
	.align		4
        /*0020*/ 	.word	0x00000000
	.align		4
        /*0024*/ 	.word	0xfffffffc


//--------------------- .nv.constant4             --------------------------
	.section	.nv.constant4,"a",@progbits
	.align	8
	.align		8
.nv.constant4:
        /*0000*/ 	.dword	__assertfail
	.align		8
        /*0008*/ 	.dword	__unnamed_1
	.align		8
        /*0010*/ 	.dword	_ZN39_INTERNAL_ca76d9ef_4_k_cu_40395e0c_69714cuda3std3__45__cpo5beginE
	.align		8
        /*0018*/ 	.dword	_ZN39_INTERNAL_ca76d9ef_4_k_cu_40395e0c_69714cuda3std3__45__cpo3endE
	.align		8
        /*0020*/ 	.dword	_ZN39_INTERNAL_ca76d9ef_4_k_cu_40395e0c_69714cuda3std3__45__cpo6cbeginE
	.align		8
        /*0028*/ 	.dword	_ZN39_INTERNAL_ca76d9ef_4_k_cu_40395e0c_69714cuda3std3__45__cpo4cendE
	.align		8
        /*0030*/ 	.dword	_ZN39_INTERNAL_ca76d9ef_4_k_cu_40395e0c_69714cuda3std3__441_GLOBAL__N__ca76d9ef_4_k_cu_40395e0c_69716ignoreE
	.align		8
        /*0038*/ 	.dword	_ZN39_INTERNAL_ca76d9ef_4_k_cu_40395e0c_69714cuda3std3__419piecewise_constructE
	.align		8
        /*0040*/ 	.dword	_ZN39_INTERNAL_ca76d9ef_4_k_cu_40395e0c_69714cuda3std3__48in_placeE
	.align		8
        /*0048*/ 	.dword	_ZN39_INTERNAL_ca76d9ef_4_k_cu_40395e0c_69714cuda3std6ranges3__45__cpo4swapE
	.align		8
        /*0050*/ 	.dword	_ZN39_INTERNAL_ca76d9ef_4_k_cu_40395e0c_69714cuda3std6ranges3__45__cpo9iter_moveE
	.align		8
        /*0058*/ 	.dword	_ZN39_INTERNAL_ca76d9ef_4_k_cu_40395e0c_69714cute7productE
	.align		8
        /*0060*/ 	.dword	_ZN39_INTERNAL_ca76d9ef_4_k_cu_40395e0c_69714cute1_E
	.align		8
        /*0068*/ 	.dword	$str$22
	.align		8
        /*0070*/ 	.dword	$str$23


//--------------------- .text._ZN7cutlass13device_kernelINS_4gemm6kernel13GemmUniversalIN4cute5tupleIJiiiiEEENS1_10collective13CollectiveMmaINS1_34MainloopSm90TmaGmmaWarpSpecializedILi5ENS5_IJNS4_1CILi2EEESB_NSA_ILi1EEEEEENS1_35KernelTmaWarpSpecializedCooperativeEEENS5_IJNSA_ILi256EEESG_NSA_ILi128EEEEEENS_10tfloat32_tENS5_IJlSC_lEEESJ_SK_NS4_8TiledMMAINS4_8MMA_AtomIJNS4_4SM904GMMA30MMA_64x256x8_F32TF32TF32_SS_TNILNSO_7ScaleInE1ELSQ_1EEEEEENS4_6LayoutINS5_IJSB_SC_SC_EEENS5_IJSC_NSA_ILi0EEESV_EEEEENS5_IJNS4_10UnderscoreESY_SY_EEEEENS4_23SM90_TMA_LOAD_MULTICASTENS4_14ComposedLayoutINS4_7SwizzleILi3ELi4ELi3EEENS4_18smem_ptr_flag_bitsILi32EEENST_INS5_IJNSA_ILi8EEENSA_ILi32EEEEEENS5_IJS18_SC_EEEEEEEvNS4_8identityES11_S1C_vS1D_EENS_8epilogue10collective6detail29Sm90TmaWarpSpecializedAdapterINS1G_15DefaultEpilogueISJ_SK_SK_NS1F_6thread17LinearCombinationISJ_Li1EffLNS1K_9ScaleType4KindE0ELNS_15FloatRoundStyleE2ESJ_EENS1_15EpilogueDefaultEEEEEvvEEEEvNT_6ParamsE --------------------------
	.section	.text._ZN7cutlass13device_kernelINS_4gemm6kernel13GemmUniversalIN4cute5tupleIJiiiiEEENS1_10collective13CollectiveMmaINS1_34MainloopSm90TmaGmmaWarpSpecializedILi5ENS5_IJNS4_1CILi2EEESB_NSA_ILi1EEEEEENS1_35KernelTmaWarpSpecializedCooperativeEEENS5_IJNSA_ILi256EEESG_NSA_ILi128EEEEEENS_10tfloat32_tENS5_IJlSC_lEEESJ_SK_NS4_8TiledMMAINS4_8MMA_AtomIJNS4_4SM904GMMA30MMA_64x256x8_F32TF32TF32_SS_TNILNSO_7ScaleInE1ELSQ_1EEEEEENS4_6LayoutINS5_IJSB_SC_SC_EEENS5_IJSC_NSA_ILi0EEESV_EEEEENS5_IJNS4_10UnderscoreESY_SY_EEEEENS4_23SM90_TMA_LOAD_MULTICASTENS4_14ComposedLayoutINS4_7SwizzleILi3ELi4ELi3EEENS4_18smem_ptr_flag_bitsILi32EEENST_INS5_IJNSA_ILi8EEENSA_ILi32EEEEEENS5_IJS18_SC_EEEEEEEvNS4_8identityES11_S1C_vS1D_EENS_8epilogue10collective6detail29Sm90TmaWarpSpecializedAdapterINS1G_15DefaultEpilogueISJ_SK_SK_NS1F_6thread17LinearCombinationISJ_Li1EffLNS1K_9ScaleType4KindE0ELNS_15FloatRoundStyleE2ESJ_EENS1_15EpilogueDefaultEEEEEvvEEEEvNT_6ParamsE,"ax",@progbits
	.align	128
.text._ZN7cutlass13device_kernelINS_4gemm6kernel13GemmUniversalIN4cute5tupleIJiiiiEEENS1_10collective13CollectiveMmaINS1_34MainloopSm90TmaGmmaWarpSpecializedILi5ENS5_IJNS4_1CILi2EEESB_NSA_ILi1EEEEEENS1_35KernelTmaWarpSpecializedCooperativeEEENS5_IJNSA_ILi256EEESG_NSA_ILi128EEEEEENS_10tfloat32_tENS5_IJlSC_lEEESJ_SK_NS4_8TiledMMAINS4_8MMA_AtomIJNS4_4SM904GMMA30MMA_64x256x8_F32TF32TF32_SS_TNILNSO_7ScaleInE1ELSQ_1EEEEEENS4_6LayoutINS5_IJSB_SC_SC_EEENS5_IJSC_NSA_ILi0EEESV_EEEEENS5_IJNS4_10UnderscoreESY_SY_EEEEENS4_23SM90_TMA_LOAD_MULTICASTENS4_14ComposedLayoutINS4_7SwizzleILi3ELi4ELi3EEENS4_18smem_ptr_flag_bitsILi32EEENST_INS5_IJNSA_ILi8EEENSA_ILi32EEEEEENS5_IJS18_SC_EEEEEEEvNS4_8identityES11_S1C_vS1D_EENS_8epilogue10collective6detail29Sm90TmaWarpSpecializedAdapterINS1G_15DefaultEpilogueISJ_SK_SK_NS1F_6thread17LinearCombinationISJ_Li1EffLNS1K_9ScaleType4KindE0ELNS_15FloatRoundStyleE2ESJ_EENS1_15EpilogueDefaultEEEEEvvEEEEvNT_6ParamsE:
        .type           _ZN7cutlass13device_kernelINS_4gemm6kernel13GemmUniversalIN4cute5tupleIJiiiiEEENS1_10collective13CollectiveMmaINS1_34MainloopSm90TmaGmmaWarpSpecializedILi5ENS5_IJNS4_1CILi2EEESB_NSA_ILi1EEEEEENS1_35KernelTmaWarpSpecializedCooperativeEEENS5_IJNSA_ILi256EEESG_NSA_ILi128EEEEEENS_10tfloat32_tENS5_IJlSC_lEEESJ_SK_NS4_8TiledMMAINS4_8MMA_AtomIJNS4_4SM904GMMA30MMA_64x256x8_F32TF32TF32_SS_TNILNSO_7ScaleInE1ELSQ_1EEEEEENS4_6LayoutINS5_IJSB_SC_SC_EEENS5_IJSC_NSA_ILi0EEESV_EEEEENS5_IJNS4_10UnderscoreESY_SY_EEEEENS4_23SM90_TMA_LOAD_MULTICASTENS4_14ComposedLayoutINS4_7SwizzleILi3ELi4ELi3EEENS4_18smem_ptr_flag_bitsILi32EEENST_INS5_IJNSA_ILi8EEENSA_ILi32EEEEEENS5_IJS18_SC_EEEEEEEvNS4_8identityES11_S1C_vS1D_EENS_8epilogue10collective6detail29Sm90TmaWarpSpecializedAdapterINS1G_15DefaultEpilogueISJ_SK_SK_NS1F_6thread17LinearCombinationISJ_Li1EffLNS1K_9ScaleType4KindE0ELNS_15FloatRoundStyleE2ESJ_EENS1_15EpilogueDefaultEEEEEvvEEEEvNT_6ParamsE,@function
        .size           _ZN7cutlass13device_kernelINS_4gemm6kernel13GemmUniversalIN4cute5tupleIJiiiiEEENS1_10collective13CollectiveMmaINS1_34MainloopSm90TmaGmmaWarpSpecializedILi5ENS5_IJNS4_1CILi2EEESB_NSA_ILi1EEEEEENS1_35KernelTmaWarpSpecializedCooperativeEEENS5_IJNSA_ILi256EEESG_NSA_ILi128EEEEEENS_10tfloat32_tENS5_IJlSC_lEEESJ_SK_NS4_8TiledMMAINS4_8MMA_AtomIJNS4_4SM904GMMA30MMA_64x256x8_F32TF32TF32_SS_TNILNSO_7ScaleInE1ELSQ_1EEEEEENS4_6LayoutINS5_IJSB_SC_SC_EEENS5_IJSC_NSA_ILi0EEESV_EEEEENS5_IJNS4_10UnderscoreESY_SY_EEEEENS4_23SM90_TMA_LOAD_MULTICASTENS4_14ComposedLayoutINS4_7SwizzleILi3ELi4ELi3EEENS4_18smem_ptr_flag_bitsILi32EEENST_INS5_IJNSA_ILi8EEENSA_ILi32EEEEEENS5_IJS18_SC_EEEEEEEvNS4_8identityES11_S1C_vS1D_EENS_8epilogue10collective6detail29Sm90TmaWarpSpecializedAdapterINS1G_15DefaultEpilogueISJ_SK_SK_NS1F_6thread17LinearCombinationISJ_Li1EffLNS1K_9ScaleType4KindE0ELNS_15FloatRoundStyleE2ESJ_EENS1_15EpilogueDefaultEEEEEvvEEEEvNT_6ParamsE,(.L_x_583 - _ZN7cutlass13device_kernelINS_4gemm6kernel13GemmUniversalIN4cute5tupleIJiiiiEEENS1_10collective13CollectiveMmaINS1_34MainloopSm90TmaGmmaWarpSpecializedILi5ENS5_IJNS4_1CILi2EEESB_NSA_ILi1EEEEEENS1_35KernelTmaWarpSpecializedCooperativeEEENS5_IJNSA_ILi256EEESG_NSA_ILi128EEEEEENS_10tfloat32_tENS5_IJlSC_lEEESJ_SK_NS4_8TiledMMAINS4_8MMA_AtomIJNS4_4SM904GMMA30MMA_64x256x8_F32TF32TF32_SS_TNILNSO_7ScaleInE1ELSQ_1EEEEEENS4_6LayoutINS5_IJSB_SC_SC_EEENS5_IJSC_NSA_ILi0EEESV_EEEEENS5_IJNS4_10UnderscoreESY_SY_EEEEENS4_23SM90_TMA_LOAD_MULTICASTENS4_14ComposedLayoutINS4_7SwizzleILi3ELi4ELi3EEENS4_18smem_ptr_flag_bitsILi32EEENST_INS5_IJNSA_ILi8EEENSA_ILi32EEEEEENS5_IJS18_SC_EEEEEEEvNS4_8identityES11_S1C_vS1D_EENS_8epilogue10collective6detail29Sm90TmaWarpSpecializedAdapterINS1G_15DefaultEpilogueISJ_SK_SK_NS1F_6thread17LinearCombinationISJ_Li1EffLNS1K_9ScaleType4KindE0ELNS_15FloatRoundStyleE2ESJ_EENS1_15EpilogueDefaultEEEEEvvEEEEvNT_6ParamsE)
        .other          _ZN7cutlass13device_kernelINS_4gemm6kernel13GemmUniversalIN4cute5tupleIJiiiiEEENS1_10collective13CollectiveMmaINS1_34MainloopSm90TmaGmmaWarpSpecializedILi5ENS5_IJNS4_1CILi2EEESB_NSA_ILi1EEEEEENS1_35KernelTmaWarpSpecializedCooperativeEEENS5_IJNSA_ILi256EEESG_NSA_ILi128EEEEEENS_10tfloat32_tENS5_IJlSC_lEEESJ_SK_NS4_8TiledMMAINS4_8MMA_AtomIJNS4_4SM904GMMA30MMA_64x256x8_F32TF32TF32_SS_TNILNSO_7ScaleInE1ELSQ_1EEEEEENS4_6LayoutINS5_IJSB_SC_SC_EEENS5_IJSC_NSA_ILi0EEESV_EEEEENS5_IJNS4_10UnderscoreESY_SY_EEEEENS4_23SM90_TMA_LOAD_MULTICASTENS4_14ComposedLayoutINS4_7SwizzleILi3ELi4ELi3EEENS4_18smem_ptr_flag_bitsILi32EEENST_INS5_IJNSA_ILi8EEENSA_ILi32EEEEEENS5_IJS18_SC_EEEEEEEvNS4_8identityES11_S1C_vS1D_EENS_8epilogue10collective6detail29Sm90TmaWarpSpecializedAdapterINS1G_15DefaultEpilogueISJ_SK_SK_NS1F_6thread17LinearCombinationISJ_Li1EffLNS1K_9ScaleType4KindE0ELNS_15FloatRoundStyleE2ESJ_EENS1_15EpilogueDefaultEEEEEvvEEEEvNT_6ParamsE,@"STO_CUDA_ENTRY STV_DEFAULT"
_ZN7cutlass13device_kernelINS_4gemm6kernel13GemmUniversalIN4cute5tupleIJiiiiEEENS1_10collective13CollectiveMmaINS1_34MainloopSm90TmaGmmaWarpSpecializedILi5ENS5_IJNS4_1CILi2EEESB_NSA_ILi1EEEEEENS1_35KernelTmaWarpSpecializedCooperativeEEENS5_IJNSA_ILi256EEESG_NSA_ILi128EEEEEENS_10tfloat32_tENS5_IJlSC_lEEESJ_SK_NS4_8TiledMMAINS4_8MMA_AtomIJNS4_4SM904GMMA30MMA_64x256x8_F32TF32TF32_SS_TNILNSO_7ScaleInE1ELSQ_1EEEEEENS4_6LayoutINS5_IJSB_SC_SC_EEENS5_IJSC_NSA_ILi0EEESV_EEEEENS5_IJNS4_10UnderscoreESY_SY_EEEEENS4_23SM90_TMA_LOAD_MULTICASTENS4_14ComposedLayoutINS4_7SwizzleILi3ELi4ELi3EEENS4_18smem_ptr_flag_bitsILi32EEENST_INS5_IJNSA_ILi8EEENSA_ILi32EEEEEENS5_IJS18_SC_EEEEEEEvNS4_8identityES11_S1C_vS1D_EENS_8epilogue10collective6detail29Sm90TmaWarpSpecializedAdapterINS1G_15DefaultEpilogueISJ_SK_SK_NS1F_6thread17LinearCombinationISJ_Li1EffLNS1K_9ScaleType4KindE0ELNS_15FloatRoundStyleE2ESJ_EENS1_15EpilogueDefaultEEEEEvvEEEEvNT_6ParamsE:
[----:B------:R-:W0:Y:S02]  /*0000*/  LDC R1, c[0x0][0x28] ;  /* 0x00000a00ff017b82 */ /* 0x000e240000000800 */
[----:B0-----:R-:W-:Y:S01]  /*0010*/  VIADD R1, R1, 0xffffe828 ;  /* 0xffffe82801017836 */ /* 0x001fe20000000000 */
[----:B------:R-:W0:Y:S01]  /*0020*/  S2R R4, SR_TID.X ;  /* 0x0000000000047919 */ /* 0x000e220000002100 */
[----:B------:R-:W-:Y:S01]  /*0030*/  ELECT P0, URZ, PT ;  /* 0x00000000003f782f */ /* 0x000fe20003800000 */
[----:B------:R-:W-:Y:S01]  /*0040*/  BSSY B0, `(.L_x_0) ;  /* 0x0000015000007945 */ /* 0x000fe20003800000 */
[--C-:B0-----:R-:W-:Y:S02]  /*0050*/  SHF.R.U32.HI R0, RZ, 0x5, R4.reuse ;  /* 0x00000005ff007819 */ /* 0x101fe40000011604 */
[----:B------:R-:W-:-:S03]  /*0060*/  SHF.R.U32.HI R2, RZ, 0x7, R4 ;  /* 0x00000007ff027819 */ /* 0x000fc60000011604 */
[----:B------:R-:W0:Y:S04]  /*0070*/  SHFL.IDX PT, R3, R0, RZ, 0x1f ;  /* 0x00001fff00037589 */ /* 0x000e2800000e0000 */
[----:B------:R-:W1:Y:S01]  /*0080*/  SHFL.IDX PT, R2, R2, RZ, 0x1f ;  /* 0x00001fff02027589 */ /* 0x000e6200000e0000 */
[----:B0-----:R-:W-:Y:S02]  /*0090*/  R2UR UR9, R3 ;  /* 0x00000000030972ca */ /* 0x001fe400000e0000 */
[----:B-1----:R-:W-:-:S11]  /*00a0*/  R2UR UR5, R2 ;  /* 0x00000000020572ca */ /* 0x002fd600000e0000 */
[----:B------:R-:W-:Y:S02]  /*00b0*/  USHF.R.S32.HI UR4, URZ, 0x1f, UR9 ;  /* 0x0000001f3f047899 */ /* 0x000fe40008011409 */
[----:B------:R-:W-:Y:S02]  /*00c0*/  ISETP.NE.OR P0, PT, RZ, UR9, !P0 ;  /* 0x00000009ff007c0c */ /* 0x000fe4000c705670 */
[----:B------:R-:W-:-:S04]  /*00d0*/  ULEA.HI UR4, UR4, UR9, URZ, 0x2 ;  /* 0x0000000904047291 */ /* 0x000fc8000f8f103f */
[----:B------:R-:W-:-:S04]  /*00e0*/  ULOP3.LUT UR4, UR4, 0xfffffffc, URZ, 0xc0, !UPT ;  /* 0xfffffffc04047892 */ /* 0x000fc8000f8ec03f */
[----:B------:R-:W-:-:S03]  /*00f0*/  UIADD3 UR9, UR9, -UR4, URZ ;  /* 0x8000000409097290 */ /* 0x000fc6000fffe03f */
[----:B------:R-:W-:Y:S09]  /*0100*/  @P0 BRA `(.L_x_1) ;  /* 0x0000000000200947 */ /* 0x000ff20003800000 */
[----:B------:R-:W-:Y:S02]  /*0110*/  ULDC.64 UR6, c[0x0][0x198] ;  /* 0x0000660000067ab9 */ /* 0x000fe40000000a00 */
[----:B------:R-:W-:Y:S02]  /*0120*/  UIADD3 UR10, UP0, UR6, 0xf0, URZ ;  /* 0x000000f0060a7890 */ /* 0x000fe4000ff1e03f */
[----:B------:R-:W-:Y:S02]  /*0130*/  UIADD3 UR6, UP1, UR6, 0x1f0, URZ ;  /* 0x000001f006067890 */ /* 0x000fe4000ff3e03f */
[----:B------:R-:W-:Y:S02]  /*0140*/  UIADD3.X UR11, URZ, UR7, URZ, UP0, !UPT ;  /* 0x000000073f0b7290 */ /* 0x000fe400087fe43f */
[----:B------:R-:W-:-:S07]  /*0150*/  UIADD3.X UR7, URZ, UR7, URZ, UP1, !UPT ;  /* 0x000000073f077290 */ /* 0x000fce0008ffe43f */
[----:B------:R0:W-:Y:S02]  /*0160*/  UTMACCTL.PF [UR10] ;  /* 0x000000000a0079b9 */ /* 0x0001e40008040000 */
[----:B------:R0:W-:Y:S02]  /*0170*/  UTMACCTL.PF [UR6] ;  /* 0x00000000060079b9 */ /* 0x0001e40008040000 */
[----:B0-----:R-:W-:Y:S01]  /*0180*/  NOP ;  /* 0x0000000000007918 */ /* 0x001fe20000000000 */
.L_x_1:
[----:B------:R-:W-:Y:S05]  /*0190*/  BSYNC B0 ;  /* 0x0000000000007941 */ /* 0x000fea0003800000 */
.L_x_0:
[----:B------:R-:W0:Y:S01]  /*01a0*/  SHFL.IDX PT, R2, R0, RZ, 0x1f ;  /* 0x00001fff00027589 */ /* 0x000e2200000e0000 */
[----:B------:R-:W-:Y:S01]  /*01b0*/  UISETP.NE.AND UP0, UPT, UR9, 0x3, UPT ;  /* 0x000000030900788c */ /* 0x000fe2000bf05270 */
[----:B------:R-:W-:Y:S01]  /*01c0*/  ISETP.NE.AND P1, PT, RZ, UR5, PT ;  /* 0x00000005ff007c0c */ /* 0x000fe2000bf25270 */
[----:B------:R-:W-:Y:S02]  /*01d0*/  UIADD3 UR16, UR5, -0x1, URZ ;  /* 0xffffffff05107890 */ /* 0x000fe4000fffe03f */
[----:B------:R-:W-:Y:S02]  /*01e0*/  UISETP.EQ.OR UP0, UPT, UR9, URZ, !UP0 ;  /* 0x0000003f0900728c */ /* 0x000fe4000c702670 */
[----:B------:R-:W-:Y:S02]  /*01f0*/  UISETP.GE.U32.AND UP1, UPT, UR16, 0x2, UPT ;  /* 0x000000021000788c */ /* 0x000fe4000bf26070 */
[----:B------:R-:W-:-:S04]  /*0200*/  UISETP.EQ.AND UP0, UPT, UR5, URZ, UP0 ;  /* 0x0000003f0500728c */ /* 0x000fc80008702270 */
[----:B------:R-:W-:-:S04]  /*0210*/  USEL UR37, URZ, 0x1, !UP0 ;  /* 0x000000013f257887 */ /* 0x000fc8000c000000 */
[----:B------:R-:W-:Y:S01]  /*0220*/  USEL UR37, UR37, 0x2, UP1 ;  /* 0x0000000225257887 */ /* 0x000fe20008800000 */
[----:B0-----:R-:W-:-:S13]  /*0230*/  ISETP.NE.AND P0, PT, R2, RZ, PT ;  /* 0x000000ff0200720c */ /* 0x001fda0003f05270 */
[----:B------:R-:W-:Y:S05]  /*0240*/  @P0 BRA `(.L_x_2) ;  /* 0x0000000000600947 */ /* 0x000fea0003800000 */
[----:B------:R-:W0:Y:S01]  /*0250*/  S2UR UR8, SR_CgaCtaId ;  /* 0x00000000000879c3 */ /* 0x000e220000008800 */
[----:B------:R-:W-:Y:S01]  /*0260*/  UMOV UR4, 0x400 ;  /* 0x0000040000047882 */ /* 0x000fe20000000000 */
[----:B------:R-:W-:Y:S01]  /*0270*/  UMOV UR5, 0x1 ;  /* 0x0000000100057882 */ /* 0x000fe20000000000 */
[----:B------:R-:W-:Y:S01]  /*0280*/  UMOV UR6, 0x6 ;  /* 0x0000000600067882 */ /* 0x000fe20000000000 */
[----:B------:R-:W-:Y:S01]  /*0290*/  ELECT P0, URZ, PT ;  /* 0x00000000003f782f */ /* 0x000fe20003800000 */
[----:B------:R-:W-:-:S04]  /*02a0*/  UIADD3 UR6, -UR6, 0x100000, URZ ;  /* 0x0010000006067890 */ /* 0x000fc8000fffe13f */
[----:B------:R-:W-:Y:S02]  /*02b0*/  USHF.L.U32 UR7, UR6, 0xb, URZ ;  /* 0x0000000b06077899 */ /* 0x000fe4000800063f */
[----:B------:R-:W-:Y:S02]  /*02c0*/  USHF.L.U32 UR6, UR6, 0x1, URZ ;  /* 0x0000000106067899 */ /* 0x000fe4000800063f */
[----:B0-----:R-:W-:Y:S02]  /*02d0*/  ULEA UR8, UR8, UR4, 0x18 ;  /* 0x0000000408087291 */ /* 0x001fe4000f8ec03f */
[----:B------:R-:W-:-:S04]  /*02e0*/  UIADD3 UR4, -UR5, 0x100000, URZ ;  /* 0x0010000005047890 */ /* 0x000fc8000fffe13f */
[----:B------:R-:W-:Y:S02]  /*02f0*/  USHF.L.U32 UR5, UR4, 0xb, URZ ;  /* 0x0000000b04057899 */ /* 0x000fe4000800063f */
[----:B------:R-:W-:Y:S01]  /*0300*/  USHF.L.U32 UR4, UR4, 0x1, URZ ;  /* 0x0000000104047899 */ /* 0x000fe2000800063f */
[----:B------:R-:W0:Y:S11]  /*0310*/  FENCE.VIEW.ASYNC.S ;  /* 0x00000000000073c6 */ /* 0x000e360000000000 */
[----:B0-----:R0:W1:Y:S01]  /*0320*/  SYNCS.EXCH.64 URZ, [UR8], UR4 ;  /* 0x00000004083f75b2 */ /* 0x0010620008000100 */
[----:B------:R0:W2:Y:S01]  /*0330*/  SYNCS.EXCH.64 URZ, [UR8+0x28], UR6 ;  /* 0x00002806083f75b2 */ /* 0x0000a20008000100 */
[----:B------:R0:W3:Y:S01]  /*0340*/  SYNCS.EXCH.64 URZ, [UR8+0x8], UR4 ;  /* 0x00000804083f75b2 */ /* 0x0000e20008000100 */
[----:B------:R0:W4:Y:S01]  /*0350*/  SYNCS.EXCH.64 URZ, [UR8+0x30], UR6 ;  /* 0x00003006083f75b2 */ /* 0x0001220008000100 */
[----:B------:R0:W0:Y:S01]  /*0360*/  SYNCS.EXCH.64 URZ, [UR8+0x10], UR4 ;  /* 0x00001004083f75b2 */ /* 0x0000220008000100 */
[----:B------:R0:W0:Y:S01]  /*0370*/  SYNCS.EXCH.64 URZ, [UR8+0x38], UR6 ;  /* 0x00003806083f75b2 */ /* 0x0000220008000100 */
[----:B------:R0:W0:Y:S01]  /*0380*/  SYNCS.EXCH.64 URZ, [UR8+0x18], UR4 ;  /* 0x00001804083f75b2 */ /* 0x0000220008000100 */
[----:B------:R0:W0:Y:S01]  /*0390*/  SYNCS.EXCH.64 URZ, [UR8+0x40], UR6 ;  /* 0x00004006083f75b2 */ /* 0x0000220008000100 */
[----:B------:R0:W0:Y:S01]  /*03a0*/  SYNCS.EXCH.64 URZ, [UR8+0x20], UR4 ;  /* 0x00002004083f75b2 */ /* 0x0000220008000100 */
[----:B------:R0:W0:Y:S01]  /*03b0*/  SYNCS.EXCH.64 URZ, [UR8+0x48], UR6 ;  /* 0x00004806083f75b2 */ /* 0x0000220008000100 */
[----:B------:R-:W-:Y:S01]  /*03c0*/  NOP ;  /* 0x0000000000007918 */ /* 0x000fe20000000000 */
.L_x_2:
[----:B------:R-:W5:Y:S01]  /*03d0*/  S2UR UR13, SR_CTAID.X ;  /* 0x00000000000d79c3 */ /* 0x000f620000002500 */
[----:B------:R-:W-:Y:S01]  /*03e0*/  SHF.R.S32.HI R3, RZ, 0x1f, R4 ;  /* 0x0000001fff037819 */ /* 0x000fe20000011404 */
[----:B------:R5:W1:Y:S01]  /*03f0*/  SHFL.IDX PT, R6, R0, RZ, 0x1f ;  /* 0x00001fff00067589 */ /* 0x000a6200000e0000 */
[----:B0-----:R-:W-:Y:S01]  /*0400*/  ULDC UR4, c[0x0][0x150] ;  /* 0x0000540000047ab9 */ /* 0x001fe20000000800 */
[----:B------:R-:W-:Y:S02]  /*0410*/  ELECT P0, URZ, PT ;  /* 0x00000000003f782f */ /* 0x000fe40003800000 */
[----:B------:R-:W-:Y:S01]  /*0420*/  LEA.HI R3, R3, R4, RZ, 0x7 ;  /* 0x0000000403037211 */ /* 0x000fe200078f38ff */
[----:B------:R-:W-:Y:S01]  /*0430*/  ULDC UR5, c[0x0][0x154] ;  /* 0x0000550000057ab9 */ /* 0x000fe20000000800 */
[----:B------:R-:W-:Y:S01]  /*0440*/  SHF.R.S32.HI R7, RZ, 0x1f, R2 ;  /* 0x0000001fff077819 */ /* 0x000fe20000011402 */
[----:B------:R-:W0:Y:S01]  /*0450*/  S2UR UR10, SR_CTAID.Y ;  /* 0x00000000000a79c3 */ /* 0x000e220000002600 */
[----:B------:R-:W-:Y:S01]  /*0460*/  LOP3.LUT R3, R3, 0xffffff80, RZ, 0xc0, !PT ;  /* 0xffffff8003037812 */ /* 0x000fe200078ec0ff */
[----:B------:R-:W-:Y:S01]  /*0470*/  ULDC UR8, c[0x0][0x144] ;  /* 0x0000510000087ab9 */ /* 0x000fe20000000800 */
[----:B------:R-:W-:Y:S01]  /*0480*/  LEA.HI R7, R7, R2, RZ, 0x2 ;  /* 0x0000000207077211 */ /* 0x000fe200078f10ff */
[----:B------:R-:W-:Y:S01]  /*0490*/  NOP ;  /* 0x0000000000007918 */ /* 0x000fe20000000000 */
[----:B------:R-:W-:Y:S01]  /*04a0*/  NOP ;  /* 0x0000000000007918 */ /* 0x000fe20000000000 */
[----:B------:R-:W-:Y:S01]  /*04b0*/  IMAD.IADD R3, R4, 0x1, -R3 ;  /* 0x0000000104037824 */ /* 0x000fe200078e0a03 */
[----:B------:R-:W-:Y:S01]  /*04c0*/  LOP3.LUT R7, R7, 0x3ffffffc, RZ, 0xc0, !PT ;  /* 0x3ffffffc07077812 */ /* 0x000fe200078ec0ff */
[----:B------:R-:W-:Y:S01]  /*04d0*/  ULDC UR11, c[0x0][0x148] ;  /* 0x00005200000b7ab9 */ /* 0x000fe20000000800 */
[----:B------:R-:W-:-:S02]  /*04e0*/  IMAD.MOV.U32 R17, RZ, RZ, 0x1 ;  /* 0x00000001ff117424 */ /* 0x000fc400078e00ff */
[----:B------:R-:W-:Y:S01]  /*04f0*/  SHF.R.S32.HI R4, RZ, 0x1f, R3 ;  /* 0x0000001fff047819 */ /* 0x000fe20000011403 */
[----:B------:R-:W-:-:S03]  /*0500*/  IMAD.IADD R2, R2, 0x1, -R7 ;  /* 0x0000000102027824 */ /* 0x000fc600078e0a07 */
[----:B------:R-:W-:Y:S02]  /*0510*/  LEA.HI R4, R4, R3, RZ, 0x3 ;  /* 0x0000000304047211 */ /* 0x000fe400078f18ff */
[----:B-----5:R-:W-:Y:S02]  /*0520*/  I2FP.F32.U32 R5, UR13 ;  /* 0x0000000d00057c45 */ /* 0x020fe40008201000 */
[--C-:B------:R-:W-:Y:S02]  /*0530*/  SHF.R.S32.HI R0, RZ, 0x3, R4.reuse ;  /* 0x00000003ff007819 */ /* 0x100fe40000011404 */
[----:B-1----:R-:W-:Y:S01]  /*0540*/  ISETP.NE.OR P0, PT, R6, RZ, !P0 ;  /* 0x000000ff0600720c */ /* 0x002fe20004705670 */
[----:B------:R-:W-:Y:S01]  /*0550*/  FMUL R8, R5, UR4 ;  /* 0x0000000405087c20 */ /* 0x000fe20008400000 */
[----:B------:R-:W-:-:S04]  /*0560*/  SHF.R.S32.HI R5, RZ, 0x1f, R4 ;  /* 0x0000001fff057819 */ /* 0x000fc80000011404 */
[----:B------:R-:W-:Y:S01]  /*0570*/  LEA.HI R5, R5, R0, RZ, 0x2 ;  /* 0x0000000005057211 */ /* 0x000fe200078f10ff */
[----:B------:R-:W1:Y:S03]  /*0580*/  F2I.U32.TRUNC.NTZ R8, R8 ;  /* 0x0000000800087305 */ /* 0x000e66000020f000 */
[----:B------:R-:W-:-:S03]  /*0590*/  LOP3.LUT R5, R5, 0xfffffffc, RZ, 0xc0, !PT ;  /* 0xfffffffc05057812 */ /* 0x000fc600078ec0ff */
[----:B------:R-:W-:Y:S01]  /*05a0*/  VOTEU.ALL UP0, P0 ;  /* 0x00000000003f7886 */ /* 0x000fe20000000000 */
[----:B------:R-:W-:Y:S01]  /*05b0*/  IADD3 R5, R0, -R5, RZ ;  /* 0x8000000500057210 */ /* 0x000fe20007ffe0ff */
[----:B------:R-:W-:Y:S01]  /*05c0*/  VOTEU.ALL UP1, P0 ;  /* 0x00000000003f7886 */ /* 0x000fe20000020000 */
[----:B0-----:R-:W-:Y:S02]  /*05d0*/  I2FP.F32.U32 R0, UR10 ;  /* 0x0000000a00007c45 */ /* 0x001fe40008201000 */
[----:B------:R-:W0:Y:S01]  /*05e0*/  @!UP0 S2UR UR7, SR_CgaCtaId ;  /* 0x00000000000789c3 */ /* 0x000e220000008800 */
[----:B------:R-:W-:Y:S01]  /*05f0*/  IMAD R2, R2, 0x4, R5 ;  /* 0x0000000402027824 */ /* 0x000fe200078e0205 */
[----:B------:R-:W-:Y:S01]  /*0600*/  @!UP0 UMOV UR6, 0x400 ;  /* 0x0000040000068882 */ /* 0x000fe20000000000 */
[----:B------:R-:W-:Y:S01]  /*0610*/  FMUL R4, R0, UR5 ;  /* 0x0000000500047c20 */ /* 0x000fe20008400000 */
[----:B-1----:R-:W-:Y:S02]  /*0620*/  R2UR UR4, R8 ;  /* 0x00000000080472ca */ /* 0x002fe400000e0000 */
[----:B------:R-:W-:-:S03]  /*0630*/  LEA.HI R0, R2, R2, RZ, 0x1 ;  /* 0x0000000202007211 */ /* 0x000fc600078f08ff */
[----:B------:R-:W1:Y:S01]  /*0640*/  F2I.U32.TRUNC.NTZ R4, R4 ;  /* 0x0000000400047305 */ /* 0x000e62000020f000 */
[----:B------:R-:W-:-:S04]  /*0650*/  LOP3.LUT R5, R0, 0xfffffffe, RZ, 0xc0, !PT ;  /* 0xfffffffe00057812 */ /* 0x000fc800078ec0ff */
[----:B------:R-:W-:-:S03]  /*0660*/  IADD3 R5, R2, -R5, RZ ;  /* 0x8000000502057210 */ /* 0x000fc60007ffe0ff */
[----:B------:R-:W-:-:S04]  /*0670*/  UIADD3 UR4, -UR4, URZ, URZ ;  /* 0x0000003f04047290 */ /* 0x000fc8000fffe13f */
[----:B------:R-:W-:Y:S01]  /*0680*/  UIMAD UR8, UR8, UR4, UR13 ;  /* 0x00000004080872a4 */ /* 0x000fe2000f8e020d */
[----:B-1----:R-:W-:Y:S02]  /*0690*/  R2UR UR12, R4 ;  /* 0x00000000040c72ca */ /* 0x002fe400000e0000 */
[----:B------:R-:W-:Y:S01]  /*06a0*/  UMOV UR4, 0x20 ;  /* 0x0000002000047882 */ /* 0x000fe20000000000 */
[----:B------:R-:W1:Y:S02]  /*06b0*/  LDC R4, c[0x0][0x140] ;  /* 0x00005000ff047b82 */ /* 0x000e640000000800 */
[----:B------:R-:W-:Y:S01]  /*06c0*/  ISETP.NE.AND P3, PT, R5, UR8, PT ;  /* 0x0000000805007c0c */ /* 0x000fe2000bf65270 */
[----:B------:R-:W-:-:S04]  /*06d0*/  @!UP0 UIADD3 UR4, -UR4, 0x100000, URZ ;  /* 0x0010000004048890 */ /* 0x000fc8000fffe13f */
[----:B------:R-:W-:Y:S02]  /*06e0*/  @!UP0 USHF.L.U32 UR5, UR4, 0xb, URZ ;  /* 0x0000000b04058899 */ /* 0x000fe4000800063f */
[----:B------:R-:W-:Y:S01]  /*06f0*/  @!UP0 USHF.L.U32 UR4, UR4, 0x1, URZ ;  /* 0x0000000104048899 */ /* 0x000fe2000800063f */
[C---:B------:R-:W-:Y:S01]  /*0700*/  IMAD.SHL.U32 R5, R2.reuse, 0x4, RZ ;  /* 0x0000000402057824 */ /* 0x040fe200078e00ff */
[----:B0-----:R-:W-:Y:S01]  /*0710*/  @!UP0 ULEA UR6, UR7, UR6, 0x18 ;  /* 0x0000000607068291 */ /* 0x001fe2000f8ec03f */
[----:B------:R-:W-:Y:S01]  /*0720*/  VOTEU.ALL UP0, P0 ;  /* 0x00000000003f7886 */ /* 0x000fe20000000000 */
[----:B------:R-:W-:Y:S02]  /*0730*/  LOP3.LUT P0, RZ, R3, 0x7, RZ, 0xc0, !PT ;  /* 0x0000000703ff7812 */ /* 0x000fe4000780c0ff */
[----:B------:R-:W-:Y:S01]  /*0740*/  LOP3.LUT R152, R2, 0xc, R5, 0x78, !PT ;  /* 0x0000000c02987812 */ /* 0x000fe200078e7805 */
[----:B------:R-:W-:-:S03]  /*0750*/  UIADD3 UR12, -UR12, URZ, URZ ;  /* 0x0000003f0c0c7290 */ /* 0x000fc6000fffe13f */
[C---:B------:R-:W-:Y:S02]  /*0760*/  ISETP.LT.U32.AND P0, PT, R152.reuse, 0x4, !P0 ;  /* 0x000000049800780c */ /* 0x040fe40004701070 */
[----:B------:R-:W-:Y:S01]  /*0770*/  @P3 LEA.HI R0, R152, R152, RZ, 0x1 ;  /* 0x0000009898003211 */ /* 0x000fe200078f08ff */
[----:B------:R-:W0:Y:S02]  /*0780*/  FENCE.VIEW.ASYNC.S ;  /* 0x00000000000073c6 */ /* 0x000e240000000000 */
[----:B0-----:R-:W0:Y:S01]  /*0790*/  @!UP0 SYNCS.EXCH.64 URZ, [UR6+0x60], UR4 ;  /* 0x00006004063f85b2 */ /* 0x001e220008000100 */
[----:B------:R-:W-:Y:S02]  /*07a0*/  @P3 SHF.R.S32.HI R0, RZ, 0x1, R0 ;  /* 0x00000001ff003819 */ /* 0x000fe40000011400 */
[----:B-1----:R-:W-:Y:S01]  /*07b0*/  ISETP.EQ.U32.AND P2, PT, R4, 0x1, PT ;  /* 0x000000010400780c */ /* 0x002fe20003f42070 */
[----:B------:R1:W0:Y:S01]  /*07c0*/  @!UP1 SYNCS.EXCH.64 URZ, [UR6+0x68], UR4 ;  /* 0x00006804063f95b2 */ /* 0x0002220008000100 */
[----:B------:R-:W-:Y:S01]  /*07d0*/  NOP ;  /* 0x0000000000007918 */ /* 0x000fe20000000000 */
[----:B-1----:R-:W-:-:S06]  /*07e0*/  UIMAD UR4, UR11, UR12, UR10 ;  /* 0x0000000c0b0472a4 */ /* 0x002fcc000f8e020a */
[----:B------:R-:W-:Y:S02]  /*07f0*/  @P3 ISETP.NE.AND P4, PT, R0, UR4, PT ;  /* 0x0000000400003c0c */ /* 0x000fe4000bf85270 */
[----:B------:R-:W-:Y:S02]  /*0800*/  SEL R0, RZ, 0x1, !P0 ;  /* 0x00000001ff007807 */ /* 0x000fe40004000000 */
[----:B------:R-:W-:-:S04]  /*0810*/  @P3 SEL R17, RZ, 0x1, P4 ;  /* 0x00000001ff113807 */ /* 0x000fc80002000000 */
[----:B------:R-:W-:Y:S01]  /*0820*/  LOP3.LUT R17, R17, R0, RZ, 0xc0, !PT ;  /* 0x0000000011117212 */ /* 0x000fe200078ec0ff */
[----:B------:R-:W-:Y:S06]  /*0830*/  @!P2 BRA `(.L_x_3) ;  /* 0x000000000008a947 */ /* 0x000fec0003800000 */
[----:B0-234-:R-:W-:Y:S01]  /*0840*/  UCGABAR_ARV ;  /* 0x00000000000079c7 */ /* 0x01dfe20008000000 */
[----:B------:R-:W-:Y:S05]  /*0850*/  BRA `(.L_x_4) ;  /* 0x0000000000047947 */ /* 0x000fea0003800000 */
.L_x_3:
[----:B0-234-:R-:W-:Y:S01]  /*0860*/  NOP ;  /* 0x0000000000007918 */ /* 0x01dfe20000000000 */
.L_x_4:
[----:B------:R-:W-:Y:S01]  /*0870*/  ULDC UR4, c[0x0][0x65c] ;  /* 0x0001970000047ab9 */ /* 0x000fe20000000800 */
[----:B------:R-:W-:Y:S01]  /*0880*/  UMOV UR5, URZ ;  /* 0x0000003f00057c82 */ /* 0x000fe20008000000 */
[----:B------:R-:W-:-:S03]  /*0890*/  UISETP.NE.AND UP0, UPT, UR4, 0x1, UPT ;  /* 0x000000010400788c */ /* 0x000fc6000bf05270 */
[----:B------:R-:W-:Y:S01]  /*08a0*/  UMOV UR4, UR13 ;  /* 0x0000000d00047c82 */ /* 0x000fe20008000000 */
[----:B------:R-:W-:Y:S02]  /*08b0*/  UP2UR UR38, UPR, URZ, 0x1 ;  /* 0x000000013f267883 */ /* 0x000fe40008000000 */
[----:B------:R-:W-:Y:S02]  /*08c0*/  PLOP3.LUT P0, PT, PT, PT, UP0, 0x80, 0x0 ;  /* 0x000000000000781c */ /* 0x000fe40003f0f008 */
[----:B------:R-:W-:Y:S02]  /*08d0*/  PLOP3.LUT P3, PT, PT, PT, UP0, 0x80, 0x0 ;  /* 0x000000000000781c */ /* 0x000fe40003f6f008 */
[----:B------:R-:W-:Y:S01]  /*08e0*/  PLOP3.LUT P5, PT, PT, PT, UP0, 0x80, 0x0 ;  /* 0x000000000000781c */ /* 0x000fe20003faf008 */
[----:B------:R-:W-:Y:S01]  /*08f0*/  @UP0 ULDC UR14, c[0x0][0x10] ;  /* 0x00000400000e0ab9 */ /* 0x000fe20000000800 */
[----:B------:R-:W-:Y:S01]  /*0900*/  @UP0 UMOV UR6, UR10 ;  /* 0x0000000a00060c82 */ /* 0x000fe20008000000 */
[----:B------:R-:W-:Y:S01]  /*0910*/  @UP0 UMOV UR7, URZ ;  /* 0x0000003f00070c82 */ /* 0x000fe20008000000 */
[----:B------:R-:W-:Y:S01]  /*0920*/  PLOP3.LUT P4, PT, PT, PT, UP0, 0x80, 0x0 ;  /* 0x000000000000781c */ /* 0x000fe20003f8f008 */
[----:B------:R-:W-:-:S03]  /*0930*/  @UP0 UIMAD.WIDE.U32 UR14, UR13, UR14, UR6 ;  /* 0x0000000e0d0e02a5 */ /* 0x000fc6000f8e0006 */
[----:B------:R-:W-:Y:S01]  /*0940*/  @!UP0 ULDC UR7, c[0x0][0xc] ;  /* 0x0000030000078ab9 */ /* 0x000fe20000000800 */
[----:B------:R-:W-:Y:S01]  /*0950*/  @UP0 UMOV UR6, URZ ;  /* 0x0000003f00060c82 */ /* 0x000fe20008000000 */
[----:B------:R-:W-:Y:S01]  /*0960*/  @!UP0 UIMAD.WIDE.U32 UR4, UR10, UR7, UR4 ;  /* 0x000000070a0482a5 */ /* 0x000fe2000f8e0004 */
[----:B------:R-:W-:Y:S01]  /*0970*/  MOV R2, UR14 ;  /* 0x0000000e00027c02 */ /* 0x000fe20008000f00 */
[----:B------:R-:W-:Y:S02]  /*0980*/  @UP0 UIADD3 UR6, UR15, UR6, URZ ;  /* 0x000000060f060290 */ /* 0x000fe4000fffe03f */
[----:B------:R-:W-:Y:S02]  /*0990*/  IMAD.U32 R3, RZ, RZ, UR15 ;  /* 0x0000000fff037e24 */ /* 0x000fe4000f8e00ff */
[----:B------:R-:W-:Y:S01]  /*09a0*/  IMAD.U32 R5, RZ, RZ, UR5 ;  /* 0x00000005ff057e24 */ /* 0x000fe2000f8e00ff */
[----:B------:R-:W-:Y:S01]  /*09b0*/  MOV R4, UR4 ;  /* 0x0000000400047c02 */ /* 0x000fe20008000f00 */
[----:B------:R-:W-:Y:S01]  /*09c0*/  @P0 IMAD.MOV.U32 R7, RZ, RZ, R2 ;  /* 0x000000ffff070224 */ /* 0x000fe200078e0002 */
[----:B------:R-:W-:Y:S01]  /*09d0*/  @P3 MOV R6, UR6 ;  /* 0x0000000600063c02 */ /* 0x000fe20008000f00 */
[----:B------:R-:W-:Y:S01]  /*09e0*/  IMAD.U32 R2, RZ, RZ, UR4 ;  /* 0x00000004ff027e24 */ /* 0x000fe2000f8e00ff */
[----:B------:R-:W-:Y:S01]  /*09f0*/  @!P5 MOV R6, R5 ;  /* 0x000000050006d202 */ /* 0x000fe20000000f00 */
[----:B------:R-:W-:-:S02]  /*0a00*/  IMAD.U32 R3, RZ, RZ, UR5 ;  /* 0x00000005ff037e24 */ /* 0x000fc4000f8e00ff */
[----:B------:R-:W-:Y:S02]  /*0a10*/  @!P4 IMAD.MOV.U32 R7, RZ, RZ, R2 ;  /* 0x000000ffff07c224 */ /* 0x000fe400078e0002 */
[----:B------:R0:W-:Y:S04]  /*0a20*/  STL [R1+0x200], R6 ;  /* 0x0002000601007387 */ /* 0x0001e80000100800 */
[----:B------:R0:W-:Y:S01]  /*0a30*/  STL [R1+0x204], R7 ;  /* 0x0002040701007387 */ /* 0x0001e20000100800 */
[----:B------:R-:W-:Y:S05]  /*0a40*/  @!P2 BRA `(.L_x_5) ;  /* 0x00000000000ca947 */ /* 0x000fea0003800000 */
[----:B------:R-:W-:Y:S01]  /*0a50*/  UCGABAR_WAIT ;  /* 0x0000000000007dc7 */ /* 0x000fe20008000000 */
[----:B------:R-:W-:Y:S01]  /*0a60*/  CCTL.IVALL ;  /* 0x00000000ff00798f */ /* 0x000fe20002000000 */
[----:B------:R-:W-:Y:S05]  /*0a70*/  BRA `(.L_x_6) ;  /* 0x0000000000047947 */ /* 0x000fea0003800000 */
.L_x_5:
[----:B------:R-:W-:Y:S06]  /*0a80*/  BAR.SYNC.DEFER_BLOCKING 0x0 ;  /* 0x0000000000007b1d */ /* 0x000fec0000010000 */
.L_x_6:
[----:B------:R-:W-:Y:S05]  /*0a90*/  @!P1 BRA `(.L_x_7) ;  /* 0x0000030c00b49947 */ /* 0x000fea0003800000 */
[----:B------:R-:W-:-:S06]  /*0aa0*/  UISETP.GT.U32.AND UP0, UPT, UR16, 0x1, UPT ;  /* 0x000000011000788c */ /* 0x000fcc000bf04070 */
[----:B------:R-:W-:-:S13]  /*0ab0*/  PLOP3.LUT P0, PT, PT, PT, UP0, 0x80, 0x0 ;  /* 0x000000000000781c */ /* 0x000fda0003f0f008 */
[----:B------:R-:W-:Y:S05]  /*0ac0*/  @P0 EXIT ;  /* 0x000000000000094d */ /* 0x000fea0003800000 */
[----:B------:R-:W-:Y:S01]  /*0ad0*/  ULDC.64 UR4, c[0x0][0x650] ;  /* 0x0001940000047ab9 */ /* 0x000fe20000000a00 */
[----:B------:R-:W-:Y:S01]  /*0ae0*/  UMOV UR40, 0xffffffff ;  /* 0xffffffff00287882 */ /* 0x000fe20000000000 */
[----:B------:R-:W-:Y:S01]  /*0af0*/  ISETP.GE.U32.AND P0, PT, R7, UR4, PT ;  /* 0x0000000407007c0c */ /* 0x000fe2000bf06070 */
[----:B------:R-:W-:Y:S01]  /*0b00*/  UMOV UR41, 0xffffffff ;  /* 0xffffffff00297882 */ /* 0x000fe20000000000 */
[----:B------:R-:W-:Y:S01]  /*0b10*/  UMOV UR42, 0xffffffff ;  /* 0xffffffff002a7882 */ /* 0x000fe20000000000 */
[----:B------:R-:W-:Y:S02]  /*0b20*/  PRMT R0, RZ, 0x7610, R0 ;  /* 0x00007610ff007816 */ /* 0x000fe40000000000 */
[----:B------:R-:W-:-:S13]  /*0b30*/  ISETP.GE.U32.AND.EX P0, PT, R6, UR5, PT, P0 ;  /* 0x0000000506007c0c */ /* 0x000fda000bf06100 */
[----:B------:R-:W-:Y:S05]  /*0b40*/  @P0 BRA `(.L_x_8) ;  /* 0x0000000400480947 */ /* 0x000fea0003800000 */
[----:B------:R-:W-:Y:S01]  /*0b50*/  ULDC.64 UR16, c[0x0][0x628] ;  /* 0x00018a0000107ab9 */ /* 0x000fe20000000a00 */
[C---:B------:R-:W-:Y:S01]  /*0b60*/  R2UR UR19, R7.reuse ;  /* 0x00000000071372ca */ /* 0x040fe200000e0000 */
[----:B------:R-:W-:Y:S01]  /*0b70*/  ULDC UR18, c[0x0][0x630] ;  /* 0x00018c0000127ab9 */ /* 0x000fe20000000800 */
[----:B------:R-:W-:Y:S02]  /*0b80*/  ISETP.NE.U32.AND P0, PT, RZ, UR16, PT ;  /* 0x00000010ff007c0c */ /* 0x000fe4000bf05070 */
[----:B------:R-:W-:Y:S02]  /*0b90*/  R2UR UR4, R7 ;  /* 0x00000000070472ca */ /* 0x000fe400000e0000 */
[----:B------:R-:W-:Y:S02]  /*0ba0*/  ISETP.NE.AND.EX P0, PT, RZ, UR17, PT, P0 ;  /* 0x00000011ff007c0c */ /* 0x000fe4000bf05300 */
[----:B------:R-:W-:-:S11]  /*0bb0*/  R2UR UR5, R6 ;  /* 0x00000000060572ca */ /* 0x000fd600000e0000 */
[----:B------:R-:W-:Y:S05]  /*0bc0*/  @!P0 BRA `(.L_x_9) ;  /* 0x0000000000308947 */ /* 0x000fea0003800000 */
[----:B------:R-:W-:Y:S01]  /*0bd0*/  R2UR UR4, R7 ;  /* 0x00000000070472ca */ /* 0x000fe200000e0000 */
[----:B------:R-:W-:Y:S01]  /*0be0*/  ULDC UR9, c[0x0][0x634] ;  /* 0x00018d0000097ab9 */ /* 0x000fe20000000800 */
[----:B------:R-:W-:-:S11]  /*0bf0*/  R2UR UR13, R6 ;  /* 0x00000000060d72ca */ /* 0x000fd600000e0000 */
[----:B------:R-:W-:-:S04]  /*0c00*/  UIADD3 UR9, UP0, UR4, UR9, URZ ;  /* 0x0000000904097290 */ /* 0x000fc8000ff1e03f */
[----:B------:R-:W-:-:S04]  /*0c10*/  UIADD3.X UR13, URZ, UR13, URZ, UP0, !UPT ;  /* 0x0000000d3f0d7290 */ /* 0x000fc800087fe43f */
[----:B------:R-:W-:-:S04]  /*0c20*/  UIMAD.WIDE.U32 UR4, UR13, UR16, URZ ;  /* 0x000000100d0472a5 */ /* 0x000fc8000f8e003f */
[----:B------:R-:W-:Y:S02]  /*0c30*/  UIMAD.WIDE.U32 UR6, UP0, UR9, UR17, UR4 ;  /* 0x00000011090672a5 */ /* 0x000fe4000f800004 */
[----:B------:R-:W-:Y:S02]  /*0c40*/  UIMAD.WIDE.U32 UR4, UR9, UR16, URZ ;  /* 0x00000010090472a5 */ /* 0x000fe4000f8e003f */
[----:B------:R-:W-:Y:S02]  /*0c50*/  UIADD3.X UR15, URZ, URZ, URZ, UP0, !UPT ;  /* 0x0000003f3f0f7290 */ /* 0x000fe400087fe43f */
[----:B------:R-:W-:Y:S01]  /*0c60*/  UIADD3 URZ, UP0, UR5, UR6, URZ ;  /* 0x00000006053f7290 */ /* 0x000fe2000ff1e03f */
[----:B------:R-:W-:-:S03]  /*0c70*/  UMOV UR14, UR7 ;  /* 0x00000007000e7c82 */ /* 0x000fc60008000000 */
[----:B------:R-:W-:-:S12]  /*0c80*/  UIMAD.WIDE.U32.X UR4, UR13, UR17, UR14, UP0 ;  /* 0x000000110d0472a5 */ /* 0x000fd800080e040e */
.L_x_9:
[----:B------:R-:W-:Y:S01]  /*0c90*/  USHF.R.U64 UR42, UR4, UR18, UR5 ;  /* 0x00000012042a7299 */ /* 0x000fe20008001205 */
[----:B------:R-:W-:Y:S01]  /*0ca0*/  R2UR UR7, R6 ;  /* 0x00000000060772ca */ /* 0x000fe200000e0000 */
[----:B------:R-:W-:Y:S02]  /*0cb0*/  USHF.R.U32.HI UR4, URZ, UR18, UR5 ;  /* 0x000000123f047299 */ /* 0x000fe40008011605 */
[----:B------:R-:W-:Y:S01]  /*0cc0*/  UIADD3 UR5, UP0, URZ, -UR42, URZ ;  /* 0x8000002a3f057290 */ /* 0x000fe2000ff1e03f */
[----:B------:R-:W-:Y:S01]  /*0cd0*/  ULDC.64 UR14, c[0x0][0x620] ;  /* 0x00018800000e7ab9 */ /* 0x000fe20000000a00 */
[----:B------:R-:W-:Y:S02]  /*0ce0*/  UMOV UR6, UR19 ;  /* 0x0000001300067c82 */ /* 0x000fe40008000000 */
[----:B------:R-:W-:Y:S01]  /*0cf0*/  UIADD3.X UR4, URZ, ~UR4, URZ, UP0, !UPT ;  /* 0x800000043f047290 */ /* 0x000fe200087fe43f */
[----:B------:R-:W-:Y:S01]  /*0d00*/  ULDC UR9, c[0x0][0x618] ;  /* 0x0001860000097ab9 */ /* 0x000fe20000000800 */
[----:B------:R-:W-:-:S02]  /*0d10*/  UIMAD UR12, UR11, UR12, UR10 ;  /* 0x0000000c0b0c72a4 */ /* 0x000fc4000f8e020a */
[----:B------:R-:W-:Y:S02]  /*0d20*/  UIMAD UR4, UR4, UR14, URZ ;  /* 0x0000000e040472a4 */ /* 0x000fe4000f8e023f */
[----:B------:R-:W-:Y:S02]  /*0d30*/  UIMAD.WIDE.U32 UR6, UR5, UR14, UR6 ;  /* 0x0000000e050672a5 */ /* 0x000fe4000f8e0006 */
[----:B------:R-:W-:Y:S01]  /*0d40*/  UIMAD UR4, UR5, UR15, UR4 ;  /* 0x0000000f050472a4 */ /* 0x000fe2000f8e0204 */
[----:B------:R-:W-:Y:S01]  /*0d50*/  ULDC UR10, c[0x0][0x608] ;  /* 0x00018200000a7ab9 */ /* 0x000fe20000000800 */
[----:B------:R-:W-:Y:S02]  /*0d60*/  ULDC UR18, c[0x0][0x658] ;  /* 0x0001960000127ab9 */ /* 0x000fe40000000800 */
[----:B------:R-:W-:Y:S01]  /*0d70*/  UIADD3 UR7, UR7, UR4, URZ ;  /* 0x0000000407077290 */ /* 0x000fe2000fffe03f */
[----:B------:R-:W-:Y:S02]  /*0d80*/  UMOV UR11, 0xffffffff ;  /* 0xffffffff000b7882 */ /* 0x000fe40000000000 */
[----:B------:R-:W-:Y:S01]  /*0d90*/  ULDC.64 UR4, c[0x0][0x640] ;  /* 0x0001900000047ab9 */ /* 0x000fe20000000a00 */
[----:B------:R-:W-:Y:S01]  /*0da0*/  USHF.R.U64 UR16, UR6, UR9, UR7 ;  /* 0x0000000906107299 */ /* 0x000fe20008001207 */
[----:B------:R-:W-:Y:S01]  /*0db0*/  ISETP.NE.U32.AND P0, PT, RZ, UR4, PT ;  /* 0x00000004ff007c0c */ /* 0x000fe2000bf05070 */
[----:B------:R-:W-:-:S02]  /*0dc0*/  USHF.R.U32.HI UR7, URZ, UR9, UR7 ;  /* 0x000000093f077299 */ /* 0x000fc40008011607 */
[----:B------:R-:W-:Y:S01]  /*0dd0*/  USHF.L.U32 UR6, UR11, UR18, URZ ;  /* 0x000000120b067299 */ /* 0x000fe2000800063f */
[----:B------:R-:W-:Y:S01]  /*0de0*/  ISETP.NE.AND.EX P0, PT, RZ, UR5, PT, P0 ;  /* 0x00000005ff007c0c */ /* 0x000fe2000bf05300 */
[----:B------:R-:W-:Y:S02]  /*0df0*/  USHF.R.U64 UR22, UR16, UR10, UR7 ;  /* 0x0000000a10167299 */ /* 0x000fe40008001207 */
[----:B------:R-:W-:Y:S02]  /*0e00*/  USHF.R.U32.HI UR7, URZ, UR10, UR7 ;  /* 0x0000000a3f077299 */ /* 0x000fe40008011607 */
[----:B------:R-:W-:Y:S02]  /*0e10*/  UISETP.NE.AND UP1, UPT, UR38, URZ, UPT ;  /* 0x0000003f2600728c */ /* 0x000fe4000bf25270 */
[----:B------:R-:W-:Y:S01]  /*0e20*/  USHF.R.U64 UR23, UR22, UR18, UR7 ;  /* 0x0000001216177299 */ /* 0x000fe20008001207 */
[----:B------:R-:W-:Y:S01]  /*0e30*/  ULDC UR17, c[0x0][0x600] ;  /* 0x0001800000117ab9 */ /* 0x000fe20000000800 */
[----:B------:R-:W-:-:S02]  /*0e40*/  ULOP3.LUT UR13, URZ, UR6, URZ, 0x33, !UPT ;  /* 0x000000063f0d7292 */ /* 0x000fc4000f8e333f */
[----:B------:R-:W-:Y:S02]  /*0e50*/  UIADD3 UR15, UR17, -0x1, URZ ;  /* 0xffffffff110f7890 */ /* 0x000fe4000fffe03f */
[----:B------:R-:W-:Y:S02]  /*0e60*/  USEL UR12, UR8, UR12, !UP1 ;  /* 0x0000000c080c7287 */ /* 0x000fe4000c800000 */
[----:B------:R-:W-:Y:S01]  /*0e70*/  USHF.R.U32.HI UR7, URZ, UR18, UR7 ;  /* 0x000000123f077299 */ /* 0x000fe20008011607 */
[----:B------:R-:W-:Y:S01]  /*0e80*/  ULDC UR19, c[0x0][0x648] ;  /* 0x0001920000137ab9 */ /* 0x000fe20000000800 */
[----:B------:R-:W-:Y:S01]  /*0e90*/  ULDC UR20, c[0x0][0x638] ;  /* 0x00018e0000147ab9 */ /* 0x000fe20000000800 */
[----:B------:R-:W-:Y:S01]  /*0ea0*/  UMOV UR21, 0x1 ;  /* 0x0000000100157882 */ /* 0x000fe20000000000 */
[----:B------:R-:W-:Y:S01]  /*0eb0*/  UMOV UR6, UR23 ;  /* 0x0000001700067c82 */ /* 0x000fe20008000000 */
[----:B------:R-:W-:Y:S07]  /*0ec0*/  @!P0 BRA `(.L_x_10) ;  /* 0x0000000000308947 */ /* 0x000fee0003800000 */
[----:B------:R-:W-:Y:S02]  /*0ed0*/  ULDC UR10, c[0x0][0x64c] ;  /* 0x00019300000a7ab9 */ /* 0x000fe40000000800 */
        /* <DEDUP_REMOVED lines=8> */
[----:B------:R-:W-:-:S07]  /*0f60*/  UIMAD.WIDE.U32.X UR4, UR14, UR5, UR10, UP0 ;  /* 0x000000050e0472a5 */ /* 0x000fce00080e040a */
[----:B------:R-:W-:Y:S01]  /*0f70*/  UMOV UR6, UR4 ;  /* 0x0000000400067c82 */ /* 0x000fe20008000000 */
[----:B------:R-:W-:-:S05]  /*0f80*/  UMOV UR7, UR5 ;  /* 0x0000000500077c82 */ /* 0x000fca0008000000 */
.L_x_10:
[----:B------:R-:W-:Y:S01]  /*0f90*/  USHF.R.U64 UR5, UR6, UR19, UR7 ;  /* 0x0000001306057299 */ /* 0x000fe20008001207 */
[----:B------:R-:W-:Y:S01]  /*0fa0*/  IMAD.MOV.U32 R0, RZ, RZ, 0x1 ;  /* 0x00000001ff007424 */ /* 0x000fe200078e00ff */
[----:B------:R-:W-:Y:S02]  /*0fb0*/  USHF.L.U32 UR4, UR21, UR18, URZ ;  /* 0x0000001215047299 */ /* 0x000fe4000800063f */
[----:B------:R-:W-:Y:S02]  /*0fc0*/  ULOP3.LUT UR13, UR22, UR13, URZ, 0xc0, !UPT ;  /* 0x0000000d160d7292 */ /* 0x000fe4000f8ec03f */
[----:B------:R-:W-:Y:S02]  /*0fd0*/  UIADD3 UR6, -UR5, URZ, URZ ;  /* 0x0000003f05067290 */ /* 0x000fe4000fffe13f */
[----:B------:R-:W-:Y:S02]  /*0fe0*/  UIMAD UR13, UR4, UR5, UR13 ;  /* 0x00000005040d72a4 */ /* 0x000fe4000f8e020d */
[----:B------:R-:W-:-:S02]  /*0ff0*/  ULOP3.LUT UR15, UR16, UR15, URZ, 0xc0, !UPT ;  /* 0x0000000f100f7292 */ /* 0x000fc4000f8ec03f */
[----:B------:R-:W-:Y:S01]  /*1000*/  UIMAD UR4, UR6, UR20, UR23 ;  /* 0x00000014060472a4 */ /* 0x000fe2000f8e0217 */
[----:B------:R-:W-:Y:S01]  /*1010*/  ULDC UR5, c[0x0][0x610] ;  /* 0x0001840000057ab9 */ /* 0x000fe20000000800 */
[----:B------:R-:W-:Y:S02]  /*1020*/  UISETP.NE.AND UP0, UPT, UR38, URZ, UPT ;  /* 0x0000003f2600728c */ /* 0x000fe4000bf05270 */
[----:B------:R-:W-:Y:S02]  /*1030*/  UIMAD UR12, UR13, UR5, UR12 ;  /* 0x000000050d0c72a4 */ /* 0x000fe4000f8e020c */
[----:B------:R-:W-:-:S04]  /*1040*/  UIMAD UR4, UR4, UR17, UR15 ;  /* 0x00000011040472a4 */ /* 0x000fc8000f8e020f */
[----:B------:R-:W-:Y:S02]  /*1050*/  USEL UR41, UR4, UR12, !UP0 ;  /* 0x0000000c04297287 */ /* 0x000fe4000c000000 */
[----:B------:R-:W-:-:S12]  /*1060*/  USEL UR40, UR12, UR4, !UP0 ;  /* 0x000000040c287287 */ /* 0x000fd8000c000000 */
.L_x_8:
[----:B------:R-:W-:-:S08]  /*1070*/  NOP ;  /* 0x0000000000007918 */ /* 0x000fd00000000000 */
[----:B------:R-:W1:Y:S02]  /*1080*/  USETMAXREG.TRY_ALLOC.CTAPOOL UP0, 0xf0 ;  /* 0x000000f0000079c8 */ /* 0x000e640008000600 */
[----:B-1----:R-:W-:-:S13]  /*1090*/  PLOP3.LUT P0, PT, PT, PT, UP0, 0x80, 0x0 ;  /* 0x000000000000781c */ /* 0x002fda0003f0f008 */
[----:B------:R-:W-:Y:S05]  /*10a0*/  @!P0 BRA `(.L_x_8) ;  /* 0xfffffffc00f08947 */ /* 0x000fea000383ffff */
[----:B------:R-:W-:Y:S01]  /*10b0*/  ULDC.64 UR4, c[0x0][0x598] ;  /* 0x0001660000047ab9 */ /* 0x000fe20000000a00 */
[----:B------:R-:W-:Y:S01]  /*10c0*/  ULDC.64 UR44, c[0x0][0x208] ;  /* 0x00008200002c7ab9 */ /* 0x000fe20000000a00 */
[----:B------:R-:W-:-:S04]  /*10d0*/  ISETP.NE.U32.AND P0, PT, RZ, UR4, PT ;  /* 0x00000004ff007c0c */ /* 0x000fc8000bf05070 */
[----:B------:R-:W-:-:S13]  /*10e0*/  ISETP.NE.AND.EX P0, PT, RZ, UR5, PT, P0 ;  /* 0x00000005ff007c0c */ /* 0x000fda000bf05300 */
[----:B------:R-:W-:Y:S05]  /*10f0*/  @!P0 BRA `(.L_x_11) ;  /* 0x00000000001c8947 */ /* 0x000fea0003800000 */
[----:B------:R-:W1:Y:S02]  /*1100*/  LDC.64 R2, c[0x0][0x598] ;  /* 0x00016600ff027b82 */ /* 0x000e640000000a00 */
[----:B-1----:R-:W2:Y:S02]  /*1110*/  LDG.E.64 R2, desc[UR44][R2.64] ;  /* 0x0000002c02027981 */ /* 0x002ea4000c1e1b00 */
[----:B--2---:R-:W-:-:S04]  /*1120*/  ISETP.NE.U32.AND P0, PT, R2, RZ, PT ;  /* 0x000000ff0200720c */ /* 0x004fc80003f05070 */
[----:B------:R-:W-:-:S13]  /*1130*/  ISETP.NE.AND.EX P0, PT, R3, RZ, PT, P0 ;  /* 0x000000ff0300720c */ /* 0x000fda0003f05300 */
[----:B------:R-:W-:Y:S05]  /*1140*/  @!P0 BRA `(.L_x_11) ;  /* 0x0000000000088947 */ /* 0x000fea0003800000 */
[----:B------:R1:W5:Y:S01]  /*1150*/  LD.E R2, desc[UR44][R2.64] ;  /* 0x0000002c02027980 */ /* 0x000362000c101900 */
[----:B------:R-:W-:Y:S05]  /*1160*/  BRA `(.L_x_12) ;  /* 0x0000000000247947 */ /* 0x000fea0003800000 */
.L_x_11:
[----:B------:R-:W-:Y:S02]  /*1170*/  ULDC.64 UR4, c[0x0][0x588] ;  /* 0x0001620000047ab9 */ /* 0x000fe40000000a00 */
[----:B------:R-:W-:-:S04]  /*1180*/  ISETP.NE.U32.AND P0, PT, RZ, UR4, PT ;  /* 0x00000004ff007c0c */ /* 0x000fc8000bf05070 */
[----:B------:R-:W-:-:S13]  /*1190*/  ISETP.NE.AND.EX P0, PT, RZ, UR5, PT, P0 ;  /* 0x00000005ff007c0c */ /* 0x000fda000bf05300 */
[----:B------:R-:W-:Y:S05]  /*11a0*/  @!P0 BRA `(.L_x_13) ;  /* 0x00000000000c8947 */ /* 0x000fea0003800000 */
[----:B------:R-:W1:Y:S02]  /*11b0*/  LDC.64 R2, c[0x0][0x588] ;  /* 0x00016200ff027b82 */ /* 0x000e640000000a00 */
[----:B-1----:R2:W5:Y:S01]  /*11c0*/  LDG.E R2, desc[UR44][R2.64] ;  /* 0x0000002c02027981 */ /* 0x002562000c1e1900 */
[----:B------:R-:W-:Y:S05]  /*11d0*/  BRA `(.L_x_12) ;  /* 0x0000000000087947 */ /* 0x000fea0003800000 */
.L_x_13:
[----:B------:R-:W-:Y:S02]  /*11e0*/  ULDC UR4, c[0x0][0x580] ;  /* 0x0001600000047ab9 */ /* 0x000fe40000000800 */
[----:B------:R-:W-:-:S07]  /*11f0*/  IMAD.U32 R2, RZ, RZ, UR4 ;  /* 0x00000004ff027e24 */ /* 0x000fce000f8e00ff */
.L_x_12:
[----:B------:R-:W-:Y:S02]  /*1200*/  ULDC.64 UR4, c[0x0][0x5a0] ;  /* 0x0001680000047ab9 */ /* 0x000fe40000000a00 */
[----:B------:R-:W-:-:S04]  /*1210*/  ISETP.NE.U32.AND P0, PT, RZ, UR4, PT ;  /* 0x00000004ff007c0c */ /* 0x000fc8000bf05070 */
[----:B------:R-:W-:-:S13]  /*1220*/  ISETP.NE.AND.EX P0, PT, RZ, UR5, PT, P0 ;  /* 0x00000005ff007c0c */ /* 0x000fda000bf05300 */
[----:B------:R-:W-:Y:S05]  /*1230*/  @!P0 BRA `(.L_x_14) ;  /* 0x00000000001c8947 */ /* 0x000fea0003800000 */
[----:B------:R-:W3:Y:S02]  /*1240*/  LDC.64 R4, c[0x0][0x5a0] ;  /* 0x00016800ff047b82 */ /* 0x000ee40000000a00 */
[----:B---3--:R-:W3:Y:S02]  /*1250*/  LDG.E.64 R4, desc[UR44][R4.64] ;  /* 0x0000002c04047981 */ /* 0x008ee4000c1e1b00 */
[----:B---3--:R-:W-:-:S04]  /*1260*/  ISETP.NE.U32.AND P0, PT, R4, RZ, PT ;  /* 0x000000ff0400720c */ /* 0x008fc80003f05070 */
[----:B------:R-:W-:-:S13]  /*1270*/  ISETP.NE.AND.EX P0, PT, R5, RZ, PT, P0 ;  /* 0x000000ff0500720c */ /* 0x000fda0003f05300 */
[----:B------:R-:W-:Y:S05]  /*1280*/  @!P0 BRA `(.L_x_14) ;  /* 0x0000000000088947 */ /* 0x000fea0003800000 */
[----:B------:R3:W5:Y:S01]  /*1290*/  LD.E R16, desc[UR44][R4.64] ;  /* 0x0000002c04107980 */ /* 0x000762000c101900 */
[----:B------:R-:W-:Y:S05]  /*12a0*/  BRA `(.L_x_15) ;  /* 0x0000000000247947 */ /* 0x000fea0003800000 */
.L_x_14:
[----:B------:R-:W-:Y:S02]  /*12b0*/  ULDC.64 UR4, c[0x0][0x590] ;  /* 0x0001640000047ab9 */ /* 0x000fe40000000a00 */
[----:B------:R-:W-:-:S04]  /*12c0*/  ISETP.NE.U32.AND P0, PT, RZ, UR4, PT ;  /* 0x00000004ff007c0c */ /* 0x000fc8000bf05070 */
[----:B------:R-:W-:-:S13]  /*12d0*/  ISETP.NE.AND.EX P0, PT, RZ, UR5, PT, P0 ;  /* 0x00000005ff007c0c */ /* 0x000fda000bf05300 */
[----:B------:R-:W-:Y:S05]  /*12e0*/  @!P0 BRA `(.L_x_16) ;  /* 0x00000000000c8947 */ /* 0x000fea0003800000 */
[----:B------:R-:W3:Y:S02]  /*12f0*/  LDC.64 R4, c[0x0][0x590] ;  /* 0x00016400ff047b82 */ /* 0x000ee40000000a00 */
[----:B---3--:R4:W5:Y:S01]  /*1300*/  LDG.E R16, desc[UR44][R4.64] ;  /* 0x0000002c04107981 */ /* 0x008962000c1e1900 */
[----:B------:R-:W-:Y:S05]  /*1310*/  BRA `(.L_x_15) ;  /* 0x0000000000087947 */ /* 0x000fea0003800000 */
.L_x_16:
[----:B------:R-:W-:Y:S02]  /*1320*/  ULDC UR4, c[0x0][0x584] ;  /* 0x0001610000047ab9 */ /* 0x000fe40000000800 */
[----:B------:R-:W-:-:S07]  /*1330*/  MOV R16, UR4 ;  /* 0x0000000400107c02 */ /* 0x000fce0008000f00 */
.L_x_15:
[----:B------:R-:W-:-:S13]  /*1340*/  LOP3.LUT P0, RZ, R0, 0xff, RZ, 0xc0, !PT ;  /* 0x000000ff00ff7812 */ /* 0x000fda000780c0ff */
[----:B------:R-:W-:Y:S05]  /*1350*/  @!P0 EXIT ;  /* 0x000000000000894d */ /* 0x000fea0003800000 */
[----:B------:R-:W-:Y:S01]  /*1360*/  ULDC UR4, c[0x0][0x28c] ;  /* 0x0000a30000047ab9 */ /* 0x000fe20000000800 */
[----:B------:R-:W-:Y:S01]  /*1370*/  UMOV UR36, URZ ;  /* 0x0000003f00247c82 */ /* 0x000fe20008000000 */
[----:B------:R-:W-:Y:S01]  /*1380*/  UIADD3 UR4, UR4, 0x7f, URZ ;  /* 0x0000007f04047890 */ /* 0x000fe2000fffe03f */
[----:B------:R-:W-:-:S03]  /*1390*/  UMOV UR39, URZ ;  /* 0x0000003f00277c82 */ /* 0x000fc60008000000 */
[----:B------:R-:W-:-:S04]  /*13a0*/  USHF.R.S32.HI UR5, URZ, 0x1f, UR4 ;  /* 0x0000001f3f057899 */ /* 0x000fc80008011404 */
[----:B------:R-:W-:-:S04]  /*13b0*/  ULEA.HI UR5, UR5, UR4, URZ, 0x7 ;  /* 0x0000000405057291 */ /* 0x000fc8000f8f383f */
[----:B------:R-:W-:-:S12]  /*13c0*/  USHF.R.S32.HI UR43, URZ, 0x7, UR5 ;  /* 0x000000073f2b7899 */ /* 0x000fd80008011405 */
.L_x_546:
[----:B------:R-:W0:Y:S01]  /*13d0*/  S2R R0, SR_TID.X ;  /* 0x0000000000007919 */ /* 0x000e220000002100 */
[----:B-1----:R-:W1:Y:S01]  /*13e0*/  S2UR UR7, SR_CgaCtaId ;  /* 0x00000000000779c3 */ /* 0x002e620000008800 */
[----:B------:R-:W-:Y:S02]  /*13f0*/  UMOV UR6, 0x400 ;  /* 0x0000040000067882 */ /* 0x000fe40000000000 */
[----:B-1----:R-:W-:Y:S01]  /*1400*/  ULEA UR6, UR7, UR6, 0x18 ;  /* 0x0000000607067291 */ /* 0x002fe2000f8ec03f */
[----:B0-----:R-:W-:-:S04]  /*1410*/  LOP3.LUT R0, R0, 0x80, RZ, 0xc0, !PT ;  /* 0x0000008000007812 */ /* 0x001fc800078ec0ff */
[----:B------:R-:W-:-:S06]  /*1420*/  SHF.R.U32.HI R0, RZ, 0x7, R0 ;  /* 0x00000007ff007819 */ /* 0x000fcc0000011600 */
[----:B------:R-:W0:Y:S02]  /*1430*/  SHFL.IDX PT, R0, R0, RZ, 0x1f ;  /* 0x00001fff00007589 */ /* 0x000e2400000e0000 */
[----:B0-----:R-:W-:-:S13]  /*1440*/  R2UR UR4, R0 ;  /* 0x00000000000472ca */ /* 0x001fda00000e0000 */
[----:B------:R-:W-:-:S04]  /*1450*/  ULEA.HI UR5, UR4, UR4, URZ, 0x1 ;  /* 0x0000000404057291 */ /* 0x000fc8000f8f083f */
[----:B------:R-:W-:-:S04]  /*1460*/  ULOP3.LUT UR5, UR5, 0x7fffe, URZ, 0xc0, !UPT ;  /* 0x0007fffe05057892 */ /* 0x000fc8000f8ec03f */
[----:B------:R-:W-:-:S03]  /*1470*/  UIADD3 UR5, UR4, -UR5, URZ ;  /* 0x8000000504057290 */ /* 0x000fc6000fffe03f */
[----:B------:R-:W-:Y:S01]  /*1480*/  ULDC UR4, c[0x0][0x28c] ;  /* 0x0000a30000047ab9 */ /* 0x000fe20000000800 */
[----:B------:R-:W-:Y:S01]  /*1490*/  ULEA UR5, UR5, UR6, 0xd ;  /* 0x0000000605057291 */ /* 0x000fe2000f8e683f */
[----:B------:R-:W-:-:S03]  /*14a0*/  ISETP.LT.AND P0, PT, RZ, UR4, PT ;  /* 0x00000004ff007c0c */ /* 0x000fc6000bf01270 */
[----:B------:R-:W-:-:S04]  /*14b0*/  UIADD3 UR5, UR5, 0x100, URZ ;  /* 0x0000010005057890 */ /* 0x000fc8000fffe03f */
[----:B------:R-:W-:-:S04]  /*14c0*/  USHF.R.U32.HI UR5, URZ, 0x4, UR5 ;  /* 0x000000043f057899 */ /* 0x000fc80008011605 */
[----:B------:R-:W-:Y:S02]  /*14d0*/  ULOP3.LUT UR46, UR5, 0x3fff, URZ, 0xc0, !UPT ;  /* 0x00003fff052e7892 */ /* 0x000fe4000f8ec03f */
[----:B--23-5:R-:W-:Y:S10]  /*14e0*/  @P0 BRA `(.L_x_17) ;  /* 0x0000000000400947 */ /* 0x02cff40003800000 */
[----:B------:R-:W-:Y:S01]  /*14f0*/  MOV R0, 0x0 ;  /* 0x0000000000007802 */ /* 0x000fe20000000f00 */
[----:B------:R-:W-:Y:S01]  /*1500*/  ULDC.64 UR4, c[0x4][0x68] ;  /* 0x01001a0000047ab9 */ /* 0x000fe20000000a00 */
[----:B------:R-:W-:Y:S01]  /*1510*/  ULDC.64 UR6, c[0x4][0x8] ;  /* 0x0100020000067ab9 */ /* 0x000fe20000000a00 */
[----:B---34-:R-:W-:Y:S01]  /*1520*/  IMAD.U32 R4, RZ, RZ, UR4 ;  /* 0x00000004ff047e24 */ /* 0x018fe2000f8e00ff */
[----:B------:R0:W1:Y:S01]  /*1530*/  LDC.64 R14, c[0x4][R0] ;  /* 0x01000000000e7b82 */ /* 0x0000620000000a00 */
[----:B------:R-:W-:Y:S01]  /*1540*/  IMAD.U32 R5, RZ, RZ, UR5 ;  /* 0x00000005ff057e24 */ /* 0x000fe2000f8e00ff */
[----:B------:R-:W-:Y:S01]  /*1550*/  ULDC.64 UR4, c[0x4][0x70] ;  /* 0x01001c0000047ab9 */ /* 0x000fe20000000a00 */
[----:B------:R-:W-:Y:S01]  /*1560*/  IMAD.U32 R10, RZ, RZ, UR6 ;  /* 0x00000006ff0a7e24 */ /* 0x000fe2000f8e00ff */
[----:B------:R-:W-:Y:S01]  /*1570*/  MOV R6, UR4 ;  /* 0x0000000400067c02 */ /* 0x000fe20008000f00 */
[----:B------:R-:W-:Y:S01]  /*1580*/  IMAD.U32 R7, RZ, RZ, UR5 ;  /* 0x00000005ff077e24 */ /* 0x000fe2000f8e00ff */
[----:B------:R-:W-:Y:S01]  /*1590*/  MOV R11, UR7 ;  /* 0x00000007000b7c02 */ /* 0x000fe20008000f00 */
[----:B------:R-:W-:Y:S01]  /*15a0*/  IMAD.MOV.U32 R8, RZ, RZ, 0x1e1 ;  /* 0x000001e1ff087424 */ /* 0x000fe200078e00ff */
[----:B------:R-:W-:Y:S01]  /*15b0*/  MOV R13, RZ ;  /* 0x000000ff000d7202 */ /* 0x000fe20000000f00 */
[----:B0-----:R-:W-:-:S07]  /*15c0*/  IMAD.MOV.U32 R12, RZ, RZ, 0x1 ;  /* 0x00000001ff0c7424 */ /* 0x001fce00078e00ff */
[----:B------:R-:W-:-:S07]  /*15d0*/  LEPC R20, `(.L_x_17) ;  /* 0x000000001014794e */ /* 0x000fce0000000000 */
[----:B-12--5:R-:W-:Y:S05]  /*15e0*/  CALL.ABS.NOINC R14 ;  /* 0x000000000e007343 */ /* 0x026fea0003c00000 */
.L_x_17:
[----:B------:R-:W-:-:S06]  /*15f0*/  ULOP3.LUT UR4, UR37, 0x1, URZ, 0xfc, !UPT ;  /* 0x0000000125047892 */ /* 0x000fcc000f8efc3f */
[----:B------:R-:W-:-:S05]  /*1600*/  IMAD.U32 R0, RZ, RZ, UR4 ;  /* 0x00000004ff007e24 */ /* 0x000fca000f8e00ff */
[----:B------:R-:W-:-:S13]  /*1610*/  ISETP.NE.AND P0, PT, R0, 0x3, PT ;  /* 0x000000030000780c */ /* 0x000fda0003f05270 */
[----:B------:R-:W-:Y:S05]  /*1620*/  @!P0 BRA `(.L_x_18) ;  /* 0x0000000000048947 */ /* 0x000fea0003800000 */
[----:B------:R-:W-:Y:S01]  /*1630*/  BPT.TRAP 0x1 ;  /* 0x000000040000795c */ /* 0x000fe20000300000 */
.L_x_18:
[----:B------:R-:W0:Y:S01]  /*1640*/  S2UR UR5, SR_CgaCtaId ;  /* 0x00000000000579c3 */ /* 0x000e220000008800 */
[----:B------:R-:W-:Y:S01]  /*1650*/  UMOV UR4, 0x400 ;  /* 0x0000040000047882 */ /* 0x000fe20000000000 */
[----:B---34-:R-:W-:Y:S01]  /*1660*/  IMAD.U32 R5, RZ, RZ, UR39 ;  /* 0x00000027ff057e24 */ /* 0x018fe2000f8e00ff */
[----:B--2---:R-:W-:-:S04]  /*1670*/  MOV R3, UR36 ;  /* 0x0000002400037c02 */ /* 0x004fc80008000f00 */
[----:B------:R-:W-:Y:S01]  /*1680*/  SHF.L.U32 R3, R3, 0x1f, RZ ;  /* 0x0000001f03037819 */ /* 0x000fe200000006ff */
[----:B0-----:R-:W-:-:S06]  /*1690*/  ULEA UR4, UR5, UR4, 0x18 ;  /* 0x0000000405047291 */ /* 0x001fcc000f8ec03f */
[----:B------:R-:W-:-:S04]  /*16a0*/  IMAD.U32 R0, RZ, RZ, UR4 ;  /* 0x00000004ff007e24 */ /* 0x000fc8000f8e00ff */
[----:B------:R-:W-:-:S04]  /*16b0*/  IMAD R4, R5, 0x8, R0 ;  /* 0x0000000805047824 */ /* 0x000fc800078e0200 */
[----:B------:R0:W1:Y:S01]  /*16c0*/  SYNCS.PHASECHK.TRANS64.TRYWAIT P1, [R4+URZ], R3 ;  /* 0x00000003040075a7 */ /* 0x000062000802017f */
[----:B------:R-:W-:Y:S05]  /*16d0*/  @!P0 BRA `(.L_x_19) ;  /* 0x0000000000048947 */ /* 0x000fea0003800000 */
[----:B------:R-:W-:Y:S01]  /*16e0*/  BPT.TRAP 0x1 ;  /* 0x000000040000795c */ /* 0x000fe20000300000 */
.L_x_19:
[----:B-1----:R-:W-:Y:S05]  /*16f0*/  @P1 BRA `(.L_x_20) ;  /* 0x0000000000081947 */ /* 0x002fea0003800000 */
[----:B------:R-:W1:Y:S02]  /*1700*/  SYNCS.PHASECHK.TRANS64.TRYWAIT P1, [R4+URZ], R3 ;  /* 0x00000003040075a7 */ /* 0x000e64000802017f */
[----:B-1----:R-:W-:Y:S05]  /*1710*/  @!P1 BRA `(.L_x_21) ;  /* 0x0000031c00449947 */ /* 0x002fea0003800000 */
.L_x_20:
[----:B------:R-:W-:-:S04]  /*1720*/  UISETP.LT.AND UP0, UPT, UR43, 0x1, UPT ;  /* 0x000000012b00788c */ /* 0x000fc8000bf01270 */
[----:B------:R-:W-:-:S06]  /*1730*/  USEL UR4, UR43, 0x1, UP0 ;  /* 0x000000012b047887 */ /* 0x000fcc0008000000 */
[----:B01----:R-:W-:Y:S01]  /*1740*/  MOV R3, UR4 ;  /* 0x0000000400037c02 */ /* 0x003fe20008000f00 */
[----:B------:R-:W-:Y:S05]  /*1750*/  WARPSYNC.ALL ;  /* 0x0000000000007948 */ /* 0x000fea0003800000 */
[----:B------:R-:W-:-:S04]  /*1760*/  IADD3 R3, -R3, UR43, RZ ;  /* 0x0000002b03037c10 */ /* 0x000fc8000fffe1ff */
[----:B------:R-:W-:Y:S02]  /*1770*/  ISETP.GE.AND P1, PT, R3, 0x1, PT ;  /* 0x000000010300780c */ /* 0x000fe40003f26270 */
[----:B------:R-:W-:Y:S01]  /*1780*/  R2UR UR4, R0 ;  /* 0x00000000000472ca */ /* 0x000fe200000e0000 */
[----:B------:R-:W-:Y:S01]  /*1790*/  WARPGROUP.ARRIVE ;  /* 0x00000000000079c5 */ /* 0x000fe20000000000 */
[----:B------:R-:W-:Y:S01]  /*17a0*/  UMOV UR9, 0x40000040 ;  /* 0x4000004000097882 */ /* 0x000fe20000000000 */
[----:B------:R-:W-:Y:S01]  /*17b0*/  UMOV UR11, 0x40000040 ;  /* 0x40000040000b7882 */ /* 0x000fe20000000000 */
[----:B------:R0:W-:Y:S01]  /*17c0*/  STL [R1+0x2c8], R17 ;  /* 0x0002c81101007387 */ /* 0x0001e20000100800 */
[----:B------:R-:W-:Y:S01]  /*17d0*/  UMOV UR15, UR11 ;  /* 0x0000000b000f7c82 */ /* 0x000fe20008000000 */
[----:B------:R-:W-:Y:S02]  /*17e0*/  UMOV UR13, 0x40000040 ;  /* 0x40000040000d7882 */ /* 0x000fe40000000000 */
[----:B-----5:R-:W-:Y:S04]  /*17f0*/  STL [R1+0x2c4], R16 ;  /* 0x0002c41001007387 */ /* 0x020fe80000100800 */
[----:B------:R-:W-:Y:S01]  /*1800*/  STL [R1+0x2c0], R3 ;  /* 0x0002c00301007387 */ /* 0x000fe20000100800 */
[----:B------:R-:W-:-:S03]  /*1810*/  UIADD3 UR4, UR4, 0xa0100, URZ ;  /* 0x000a010004047890 */ /* 0x000fc6000fffe03f */
[----:B------:R1:W-:Y:S01]  /*1820*/  STL [R1+0x2bc], R2 ;  /* 0x0002bc0201007387 */ /* 0x0003e20000100800 */
[----:B------:R-:W-:-:S03]  /*1830*/  USHF.R.U32.HI UR4, URZ, 0x4, UR4 ;  /* 0x000000043f047899 */ /* 0x000fc60008011604 */
[----:B------:R2:W-:Y:S01]  /*1840*/  STL [R1+0x2cc], R0 ;  /* 0x0002cc0001007387 */ /* 0x0005e20000100800 */
[----:B------:R-:W-:Y:S02]  /*1850*/  ULOP3.LUT UR5, UR4, 0x3fff, URZ, 0xc0, !UPT ;  /* 0x00003fff04057892 */ /* 0x000fe4000f8ec03f */
[----:B------:R-:W-:Y:S02]  /*1860*/  ULOP3.LUT UR4, UR46, 0x10000, URZ, 0xfc, !UPT ;  /* 0x000100002e047892 */ /* 0x000fe4000f8efc3f */
[----:B------:R-:W-:Y:S02]  /*1870*/  ULOP3.LUT UR5, UR5, 0x10000, URZ, 0xfc, !UPT ;  /* 0x0001000005057892 */ /* 0x000fe4000f8efc3f */
[----:B------:R-:W-:Y:S02]  /*1880*/  ULEA UR8, UR39, UR4, 0xd ;  /* 0x0000000427087291 */ /* 0x000fe4000f8e683f */
[----:B------:R-:W-:Y:S02]  /*1890*/  ULEA UR6, UR39, UR5, 0xd ;  /* 0x0000000527067291 */ /* 0x000fe4000f8e683f */
[----:B------:R-:W-:-:S05]  /*18a0*/  UIADD3 UR12, UR8, 0x400, URZ ;  /* 0x00000400080c7890 */ /* 0x000fca000fffe03f */
[----:B------:R-:W-:Y:S02]  /*18b0*/  UMOV UR10, UR6 ;  /* 0x00000006000a7c82 */ /* 0x000fe40008000000 */
[----:B------:R-:W-:Y:S01]  /*18c0*/  HGMMA.64x256x8.F32.TF32 R24, gdesc[UR8], RZ, !UPT, gsb0 ;  /* 0x07e00000081879f0 */ /* 0x000fe2000c0028ff */
[----:B------:R-:W-:Y:S02]  /*18d0*/  UMOV UR14, UR10 ;  /* 0x0000000a000e7c82 */ /* 0x000fe40008000000 */
[----:B------:R-:W-:Y:S02]  /*18e0*/  WARPGROUP.DEPBAR.LE gsb0, 0x0 ;  /* 0x00008000000079c5 */ /* 0x000fe40000010000 */
[----:B------:R-:W-:Y:S01]  /*18f0*/  STL.64 [R1], R24 ;  /* 0x0000001801007387 */ /* 0x000fe20000100a00 */
[----:B------:R-:W-:Y:S01]  /*1900*/  IMAD.MOV.U32 R235, RZ, RZ, R46 ;  /* 0x000000ffffeb7224 */ /* 0x000fe200078e002e */
[----:B------:R-:W-:Y:S01]  /*1910*/  MOV R233, R48 ;  /* 0x0000003000e97202 */ /* 0x000fe20000000f00 */
[----:B------:R-:W-:Y:S01]  /*1920*/  IMAD.MOV.U32 R234, RZ, RZ, R47 ;  /* 0x000000ffffea7224 */ /* 0x000fe200078e002f */
[----:B------:R-:W-:Y:S01]  /*1930*/  STL.64 [R1+0x8], R26 ;  /* 0x0000081a01007387 */ /* 0x000fe20000100a00 */
        /* <DEDUP_REMOVED lines=73> */
[----:B0-----:R-:W-:Y:S01]  /*1dd0*/  MOV R17, R135 ;  /* 0x0000008700117202 */ /* 0x001fe20000000f00 */
        /* <DEDUP_REMOVED lines=9> */
[----:B-1----:R-:W-:Y:S01]  /*1e70*/  MOV R2, R150 ;  /* 0x0000009600027202 */ /* 0x002fe20000000f00 */
[----:B------:R-:W-:Y:S01]  /*1e80*/  IMAD.MOV.U32 R196, RZ, RZ, R112 ;  /* 0x000000ffffc47224 */ /* 0x000fe200078e0070 */
[----:B------:R0:W-:Y:S01]  /*1e90*/  STL.64 [R1+0x50], R44 ;  /* 0x0000502c01007387 */ /* 0x0001e20000100a00 */
[----:B------:R-:W-:-:S02]  /*1ea0*/  IMAD.MOV.U32 R197, RZ, RZ, R113 ;  /* 0x000000ffffc57224 */ /* 0x000fc400078e0071 */
[----:B------:R-:W-:Y:S01]  /*1eb0*/  IMAD.MOV.U32 R199, RZ, RZ, R115 ;  /* 0x000000ffffc77224 */ /* 0x000fe200078e0073 */
[----:B------:R-:W-:Y:S01]  /*1ec0*/  STL [R1+0x15d0], R152 ;  /* 0x0015d09801007387 */ /* 0x000fe20000100800 */
[----:B------:R-:W-:Y:S02]  /*1ed0*/  IMAD.MOV.U32 R200, RZ, RZ, R116 ;  /* 0x000000ffffc87224 */ /* 0x000fe400078e0074 */
[----:B------:R-:W-:Y:S02]  /*1ee0*/  IMAD.MOV.U32 R202, RZ, RZ, R118 ;  /* 0x000000ffffca7224 */ /* 0x000fe400078e0076 */
[----:B------:R-:W-:Y:S02]  /*1ef0*/  IMAD.MOV.U32 R203, RZ, RZ, R119 ;  /* 0x000000ffffcb7224 */ /* 0x000fe400078e0077 */
[----:B------:R-:W-:Y:S02]  /*1f00*/  IMAD.MOV.U32 R205, RZ, RZ, R121 ;  /* 0x000000ffffcd7224 */ /* 0x000fe400078e0079 */
[----:B------:R-:W-:-:S02]  /*1f10*/  IMAD.MOV.U32 R206, RZ, RZ, R122 ;  /* 0x000000ffffce7224 */ /* 0x000fc400078e007a */
[----:B------:R-:W-:Y:S02]  /*1f20*/  IMAD.MOV.U32 R208, RZ, RZ, R124 ;  /* 0x000000ffffd07224 */ /* 0x000fe400078e007c */
        /* <DEDUP_REMOVED lines=17> */
[----:B--2---:R-:W-:Y:S02]  /*2040*/  IMAD.MOV.U32 R0, RZ, RZ, R151 ;  /* 0x000000ffff007224 */ /* 0x004fe400078e0097 */
[----:B0-----:R-:W-:-:S06]  /*2050*/  WARPGROUP.ARRIVE ;  /* 0x00000000000079c5 */ /* 0x001fcc0000000000 */
[----:B------:R-:W-:Y:S03]  /*2060*/  HGMMA.64x256x8.F32.TF32 R24, gdesc[UR12], RZ, !UPT, gsb0 ;  /* 0x07e000000c1879f0 */ /* 0x000fe6000c0028ff */
[----:B------:R-:W-:Y:S02]  /*2070*/  WARPGROUP.DEPBAR.LE gsb0, 0x0 ;  /* 0x00008000000079c5 */ /* 0x000fe40000010000 */
[----:B------:R-:W-:Y:S04]  /*2080*/  STL.64 [R1+0x15c8], R150 ;  /* 0x0015c89601007387 */ /* 0x000fe80000100a00 */
        /* <DEDUP_REMOVED lines=20> */
[----:B------:R0:W-:Y:S04]  /*21d0*/  STL.64 [R1+0x1520], R108 ;  /* 0x0015206c01007387 */ /* 0x0001e80000100a00 */
[----:B0-----:R-:W2:Y:S04]  /*21e0*/  LDL.LU R108, [R1] ;  /* 0x00000000016c7983 */ /* 0x001ea80000300800 */
[----:B------:R-:W2:Y:S04]  /*21f0*/  LDL.LU R109, [R1+0x4] ;  /* 0x00000400016d7983 */ /* 0x000ea80000300800 */
        /* <DEDUP_REMOVED lines=19> */
[----:B------:R-:W2:Y:S01]  /*2330*/  LDL.LU R129, [R1+0x54] ;  /* 0x0000540001817983 */ /* 0x000ea20000300800 */
        /* <DEDUP_REMOVED lines=31> */
[----:B------:R-:W-:Y:S01]  /*2530*/  UIADD3 UR12, UR8, 0x2, URZ ;  /* 0x00000002080c7890 */ /* 0x000fe2000fffe03f */
[----:B------:R-:W-:Y:S01]  /*2540*/  IMAD.MOV.U32 R214, RZ, RZ, R22 ;  /* 0x000000ffffd67224 */ /* 0x000fe200078e0016 */
[----:B------:R-:W-:Y:S01]  /*2550*/  UIADD3 UR14, UR6, 0x2, URZ ;  /* 0x00000002060e7890 */ /* 0x000fe2000fffe03f */
[----:B------:R-:W-:Y:S01]  /*2560*/  IMAD.MOV.U32 R216, RZ, RZ, R20 ;  /* 0x000000ffffd87224 */ /* 0x000fe200078e0014 */
[----:B------:R-:W-:Y:S01]  /*2570*/  UMOV UR13, 0x40000040 ;  /* 0x40000040000d7882 */ /* 0x000fe20000000000 */
[----:B------:R-:W-:Y:S01]  /*2580*/  IMAD.MOV.U32 R217, RZ, RZ, R19 ;  /* 0x000000ffffd97224 */ /* 0x000fe200078e0013 */
[----:B------:R-:W-:Y:S01]  /*2590*/  UMOV UR15, 0x40000040 ;  /* 0x40000040000f7882 */ /* 0x000fe20000000000 */
        /* <DEDUP_REMOVED lines=11> */
[----:B------:R-:W-:-:S06]  /*2650*/  IMAD.MOV.U32 R235, RZ, RZ, R0 ;  /* 0x000000ffffeb7224 */ /* 0x000fcc00078e0000 */
[----:B--2---:R-:W-:-:S06]  /*2660*/  WARPGROUP.ARRIVE ;  /* 0x00000000000079c5 */ /* 0x004fcc0000000000 */
[----:B------:R-:W-:Y:S03]  /*2670*/  HGMMA.64x256x8.F32.TF32 R108, gdesc[UR12], R108, gsb0 ;  /* 0x07e000000c6c79f0 */ /* 0x000fe6000800286c */
[----:B------:R-:W-:Y:S02]  /*2680*/  WARPGROUP.DEPBAR.LE gsb0, 0x0 ;  /* 0x00008000000079c5 */ /* 0x000fe40000010000 */
[----:B------:R-:W-:Y:S04]  /*2690*/  STL.64 [R1], R108 ;  /* 0x0000006c01007387 */ /* 0x000fe80000100a00 */
        /* <DEDUP_REMOVED lines=63> */
[----:B0-----:R-:W2:Y:S04]  /*2a90*/  LDL.LU R152, [R1+0x15d0] ;  /* 0x0015d00001987983 */ /* 0x001ea80000300800 */
[----:B------:R-:W3:Y:S04]  /*2aa0*/  LDL.LU.64 R150, [R1+0x15c8] ;  /* 0x0015c80001967983 */ /* 0x000ee80000300a00 */
        /* <DEDUP_REMOVED lines=20> */
[----:B------:R-:W3:Y:S01]  /*2bf0*/  LDL.LU.64 R108, [R1+0x1520] ;  /* 0x00152000016c7983 */ /* 0x000ee20000300a00 */
[----:B------:R-:W-:Y:S01]  /*2c00*/  UIADD3 UR12, UR8, 0x402, URZ ;  /* 0x00000402080c7890 */ /* 0x000fe2000fffe03f */
[----:B------:R-:W-:Y:S01]  /*2c10*/  UMOV UR13, 0x40000040 ;  /* 0x40000040000d7882 */ /* 0x000fe20000000000 */
[----:B---3--:R-:W-:-:S07]  /*2c20*/  WARPGROUP.ARRIVE ;  /* 0x00000000000079c5 */ /* 0x008fce0000000000 */
[----:B------:R-:W-:Y:S03]  /*2c30*/  HGMMA.64x256x8.F32.TF32 R24, gdesc[UR12], R24, gsb0 ;  /* 0x07e000000c1879f0 */ /* 0x000fe60008002818 */
        /* <DEDUP_REMOVED lines=65> */
[----:B0-----:R-:W3:Y:S04]  /*3050*/  LDL.LU.64 R24, [R1] ;  /* 0x0000000001187983 */ /* 0x001ee80000300a00 */
        /* <DEDUP_REMOVED lines=63> */
[----:B------:R-:W-:-:S02]  /*3450*/  UIADD3 UR12, UR8, 0x4, URZ ;  /* 0x00000004080c7890 */ /* 0x000fc4000fffe03f */
[----:B------:R-:W-:Y:S01]  /*3460*/  UIADD3 UR14, UR6, 0x4, URZ ;  /* 0x00000004060e7890 */ /* 0x000fe2000fffe03f */
[----:B------:R-:W-:Y:S01]  /*3470*/  UMOV UR13, 0x40000040 ;  /* 0x40000040000d7882 */ /* 0x000fe20000000000 */
[----:B------:R-:W-:Y:S01]  /*3480*/  UMOV UR15, 0x40000040 ;  /* 0x40000040000f7882 */ /* 0x000fe20000000000 */
[----:B---3--:R-:W-:-:S06]  /*3490*/  WARPGROUP.ARRIVE ;  /* 0x00000000000079c5 */ /* 0x008fcc0000000000 */
[----:B------:R-:W-:Y:S03]  /*34a0*/  HGMMA.64x256x8.F32.TF32 R24, gdesc[UR12], R24, gsb0 ;  /* 0x07e000000c1879f0 */ /* 0x000fe60008002818 */
[----:B------:R-:W-:Y:S02]  /*34b0*/  WARPGROUP.DEPBAR.LE gsb0, 0x0 ;  /* 0x00008000000079c5 */ /* 0x000fe40000010000 */
[----:B------:R-:W-:Y:S01]  /*34c0*/  STL.64 [R1], R24 ;  /* 0x0000001801007387 */ /* 0x000fe20000100a00 */
[----:B------:R-:W-:Y:S01]  /*34d0*/  IMAD.MOV.U32 R2, RZ, RZ, R150 ;  /* 0x000000ffff027224 */ /* 0x000fe200078e0096 */
[----:B------:R-:W-:Y:S01]  /*34e0*/  MOV R0, R151 ;  /* 0x0000009700007202 */ /* 0x000fe20000000f00 */
[----:B------:R-:W-:Y:S01]  /*34f0*/  IMAD.MOV.U32 R3, RZ, RZ, R149 ;  /* 0x000000ffff037224 */ /* 0x000fe200078e0095 */
[----:B------:R-:W-:Y:S01]  /*3500*/  STL.64 [R1+0x8], R26 ;  /* 0x0000081a01007387 */ /* 0x000fe20000100a00 */
[----:B------:R-:W-:Y:S01]  /*3510*/  MOV R4, R148 ;  /* 0x0000009400047202 */ /* 0x000fe20000000f00 */
[----:B------:R-:W-:Y:S01]  /*3520*/  IMAD.MOV.U32 R6, RZ, RZ, R146 ;  /* 0x000000ffff067224 */ /* 0x000fe200078e0092 */
[----:B------:R-:W-:Y:S01]  /*3530*/  MOV R7, R145 ;  /* 0x0000009100077202 */ /* 0x000fe20000000f00 */
        /* <DEDUP_REMOVED lines=32> */
[----:B------:R0:W-:Y:S01]  /*3740*/  STL.64 [R1+0x50], R44 ;  /* 0x0000502c01007387 */ /* 0x0001e20000100a00 */
[----:B------:R-:W-:Y:S01]  /*3750*/  IMAD.MOV.U32 R207, RZ, RZ, R123 ;  /* 0x000000ffffcf7224 */ /* 0x000fe200078e007b */
[----:B------:R-:W-:Y:S01]  /*3760*/  MOV R202, R118 ;  /* 0x0000007600ca7202 */ /* 0x000fe20000000f00 */
[----:B------:R-:W-:Y:S01]  /*3770*/  IMAD.MOV.U32 R204, RZ, RZ, R120 ;  /* 0x000000ffffcc7224 */ /* 0x000fe200078e0078 */
[----:B------:R-:W3:Y:S01]  /*3780*/  LDL.LU.64 R150, [R1+0x1518] ;  /* 0x0015180001967983 */ /* 0x000ee20000300a00 */
        /* <DEDUP_REMOVED lines=96> */
[----:B------:R-:W-:-:S03]  /*3d90*/  IMAD.MOV.U32 R234, RZ, RZ, R47 ;  /* 0x000000ffffea7224 */ /* 0x000fc600078e002f */
        /* <DEDUP_REMOVED lines=28> */
[----:B0-----:R-:W3:Y:S04]  /*3f60*/  LDL.LU.64 R44, [R1+0x1370] ;  /* 0x00137000012c7983 */ /* 0x001ee80000300a00 */
        /* <DEDUP_REMOVED lines=11> */
[----:B------:R-:W-:-:S02]  /*4020*/  UMOV UR13, 0x40000040 ;  /* 0x40000040000d7882 */ /* 0x000fc40000000000 */
[----:B--2---:R-:W-:Y:S01]  /*4030*/  STL [R1+0x1318], R152 ;  /* 0x0013189801007387 */ /* 0x004fe20000100800 */
[----:B---3--:R-:W-:-:S06]  /*4040*/  WARPGROUP.ARRIVE ;  /* 0x00000000000079c5 */ /* 0x008fcc0000000000 */
        /* <DEDUP_REMOVED lines=74> */
[----:B------:R-:W-:-:S02]  /*44f0*/  IMAD.MOV.U32 R151, RZ, RZ, R214 ;  /* 0x000000ffff977224 */ /* 0x000fc400078e00d6 */
[----:B------:R-:W-:Y:S01]  /*4500*/  IMAD.MOV.U32 R152, RZ, RZ, R213 ;  /* 0x000000ffff987224 */ /* 0x000fe200078e00d5 */
[----:B------:R-:W-:Y:S01]  /*4510*/  MOV R213, R23 ;  /* 0x0000001700d57202 */ /* 0x000fe20000000f00 */
        /* <DEDUP_REMOVED lines=14> */
[----:B------:R-:W-:Y:S01]  /*4600*/  IMAD.MOV.U32 R235, RZ, RZ, R0 ;  /* 0x000000ffffeb7224 */ /* 0x000fe200078e0000 */
[----:B------:R-:W-:Y:S02]  /*4610*/  UIADD3 UR12, UR8, 0x6, URZ ;  /* 0x00000006080c7890 */ /* 0x000fe4000fffe03f */
[----:B------:R-:W-:Y:S01]  /*4620*/  UIADD3 UR14, UR6, 0x6, URZ ;  /* 0x00000006060e7890 */ /* 0x000fe2000fffe03f */
[----:B------:R-:W-:Y:S01]  /*4630*/  UMOV UR13, 0x40000040 ;  /* 0x40000040000d7882 */ /* 0x000fe20000000000 */
[----:B------:R-:W-:Y:S01]  /*4640*/  UMOV UR15, 0x40000040 ;  /* 0x40000040000f7882 */ /* 0x000fe20000000000 */
        /* <DEDUP_REMOVED lines=236> */
[----:B------:R-:W-:Y:S01]  /*5510*/  STL.64 [R1+0x30], R36 ;  /* 0x0000302401007387 */ /* 0x000fe20000100a00 */
[----:B------:R-:W-:-:S03]  /*5520*/  IMAD.MOV.U32 R2, RZ, RZ, R150 ;  /* 0x000000ffff027224 */ /* 0x000fc600078e0096 */
[----:B------:R-:W-:Y:S01]  /*5530*/  STL.64 [R1+0x38], R38 ;  /* 0x0000382601007387 */ /* 0x000fe20000100a00 */
[----:B------:R-:W-:-:S03]  /*5540*/  IMAD.MOV.U32 R0, RZ, RZ, R151 ;  /* 0x000000ffff007224 */ /* 0x000fc600078e0097 */
[----:B------:R-:W-:Y:S01]  /*5550*/  STL.64 [R1+0x40], R40 ;  /* 0x0000402801007387 */ /* 0x000fe20000100a00 */
[----:B------:R-:W-:Y:S01]  /*5560*/  IMAD.MOV.U32 R4, RZ, RZ, R148 ;  /* 0x000000ffff047224 */ /* 0x000fe200078e0094 */
[----:B------:R-:W-:Y:S02]  /*5570*/  MOV R3, R149 ;  /* 0x0000009500037202 */ /* 0x000fe40000000f00 */
[----:B------:R-:W-:Y:S01]  /*5580*/  STL.64 [R1+0x48], R42 ;  /* 0x0000482a01007387 */ /* 0x000fe20000100a00 */
[----:B------:R-:W-:Y:S01]  /*5590*/  MOV R6, R146 ;  /* 0x0000009200067202 */ /* 0x000fe20000000f00 */
[----:B------:R-:W-:Y:S02]  /*55a0*/  IMAD.MOV.U32 R5, RZ, RZ, R147 ;  /* 0x000000ffff057224 */ /* 0x000fe400078e0093 */
[----:B------:R0:W-:Y:S01]  /*55b0*/  STL.64 [R1+0x50], R44 ;  /* 0x0000502c01007387 */ /* 0x0001e20000100a00 */
[----:B------:R-:W-:-:S03]  /*55c0*/  IMAD.MOV.U32 R8, RZ, RZ, R144 ;  /* 0x000000ffff087224 */ /* 0x000fc600078e0090 */
[----:B------:R-:W3:Y:S01]  /*55d0*/  LDL.LU.64 R150, [R1+0x1260] ;  /* 0x0012600001967983 */ /* 0x000ee20000300a00 */
[----:B------:R-:W-:Y:S01]  /*55e0*/  IMAD.MOV.U32 R7, RZ, RZ, R145 ;  /* 0x000000ffff077224 */ /* 0x000fe200078e0091 */
[----:B------:R-:W-:Y:S02]  /*55f0*/  MOV R9, R143 ;  /* 0x0000008f00097202 */ /* 0x000fe40000000f00 */
[----:B------:R-:W3:Y:S01]  /*5600*/  LDL.LU.64 R148, [R1+0x1258] ;  /* 0x0012580001947983 */ /* 0x000ee20000300a00 */
[----:B------:R-:W-:Y:S01]  /*5610*/  IMAD.MOV.U32 R10, RZ, RZ, R142 ;  /* 0x000000ffff0a7224 */ /* 0x000fe200078e008e */
[----:B------:R-:W-:Y:S02]  /*5620*/  MOV R12, R140 ;  /* 0x0000008c000c7202 */ /* 0x000fe40000000f00 */
[----:B------:R-:W3:Y:S01]  /*5630*/  LDL.LU.64 R146, [R1+0x1250] ;  /* 0x0012500001927983 */ /* 0x000ee20000300a00 */
[----:B------:R-:W-:-:S03]  /*5640*/  IMAD.MOV.U32 R11, RZ, RZ, R141 ;  /* 0x000000ffff0b7224 */ /* 0x000fc600078e008d */
[----:B------:R-:W3:Y:S01]  /*5650*/  LDL.LU.64 R144, [R1+0x1248] ;  /* 0x0012480001907983 */ /* 0x000ee20000300a00 */
[----:B------:R-:W-:Y:S01]  /*5660*/  IMAD.MOV.U32 R14, RZ, RZ, R138 ;  /* 0x000000ffff0e7224 */ /* 0x000fe200078e008a */
[----:B------:R-:W-:Y:S01]  /*5670*/  MOV R15, R137 ;  /* 0x00000089000f7202 */ /* 0x000fe20000000f00 */
[----:B------:R-:W-:Y:S01]  /*5680*/  IMAD.MOV.U32 R13, RZ, RZ, R139 ;  /* 0x000000ffff0d7224 */ /* 0x000fe200078e008b */
        /* <DEDUP_REMOVED lines=488> */
[----:B------:R-:W-:-:S03]  /*7510*/  MOV R2, R150 ;  /* 0x0000009600027202 */ /* 0x000fc60000000f00 */
[----:B------:R-:W-:Y:S01]  /*7520*/  STL.64 [R1+0x38], R38 ;  /* 0x0000382601007387 */ /* 0x000fe20000100a00 */
[----:B------:R-:W-:-:S03]  /*7530*/  IMAD.MOV.U32 R0, RZ, RZ, R151 ;  /* 0x000000ffff007224 */ /* 0x000fc600078e0097 */
[----:B------:R-:W-:Y:S01]  /*7540*/  STL.64 [R1+0x40], R40 ;  /* 0x0000402801007387 */ /* 0x000fe20000100a00 */
[----:B------:R-:W-:-:S03]  /*7550*/  IMAD.MOV.U32 R4, RZ, RZ, R148 ;  /* 0x000000ffff047224 */ /* 0x000fc600078e0094 */
[----:B------:R-:W-:Y:S01]  /*7560*/  STL.64 [R1+0x48], R42 ;  /* 0x0000482a01007387 */ /* 0x000fe20000100a00 */
[----:B------:R-:W-:Y:S01]  /*7570*/  IMAD.MOV.U32 R3, RZ, RZ, R149 ;  /* 0x000000ffff037224 */ /* 0x000fe200078e0095 */
[----:B------:R-:W-:Y:S02]  /*7580*/  MOV R5, R147 ;  /* 0x0000009300057202 */ /* 0x000fe40000000f00 */
[----:B------:R0:W-:Y:S01]  /*7590*/  STL.64 [R1+0x50], R44 ;  /* 0x0000502c01007387 */ /* 0x0001e20000100a00 */
        /* <DEDUP_REMOVED lines=149> */
[----:B------:R-:W-:Y:S02]  /*7ef0*/  IMAD.MOV.U32 R235, RZ, RZ, R46 ;  /* 0x000000ffffeb7224 */ /* 0x000fe400078e002e */
[----:B------:R-:W-:Y:S01]  /*7f00*/  IMAD.MOV.U32 R234, RZ, RZ, R47 ;  /* 0x000000ffffea7224 */ /* 0x000fe200078e002f */
        /* <DEDUP_REMOVED lines=353> */
[----:B------:R-:W-:-:S03]  /*9520*/  MOV R0, R151 ;  /* 0x0000009700007202 */ /* 0x000fc60000000f00 */
[----:B------:R-:W-:Y:S01]  /*9530*/  STL.64 [R1+0x40], R40 ;  /* 0x0000402801007387 */ /* 0x000fe20000100a00 */
[----:B------:R-:W-:Y:S01]  /*9540*/  MOV R4, R148 ;  /* 0x0000009400047202 */ /* 0x000fe20000000f00 */
[----:B------:R-:W-:Y:S02]  /*9550*/  IMAD.MOV.U32 R3, RZ, RZ, R149 ;  /* 0x000000ffff037224 */ /* 0x000fe400078e0095 */
[----:B------:R-:W-:Y:S01]  /*9560*/  STL.64 [R1+0x48], R42 ;  /* 0x0000482a01007387 */ /* 0x000fe20000100a00 */
[----:B------:R-:W-:-:S03]  /*9570*/  IMAD.MOV.U32 R6, RZ, RZ, R146 ;  /* 0x000000ffff067224 */ /* 0x000fc600078e0092 */
[----:B------:R0:W-:Y:S01]  /*9580*/  STL.64 [R1+0x50], R44 ;  /* 0x0000502c01007387 */ /* 0x0001e20000100a00 */
        /* <DEDUP_REMOVED lines=1782> */
[----:B------:R-:W-:Y:S01]  /*104f0*/  IMAD.MOV.U32 R220, RZ, RZ, R21 ;  /* 0x000000ffffdc7224 */ /* 0x000fe200078e0015 */
[----:B------:R0:W5:Y:S01]  /*10500*/  LDL.LU R0, [R1+0x2cc] ;  /* 0x0002cc0001007983 */ /* 0x0001620000300800 */
[----:B------:R-:W-:-:S02]  /*10510*/  IMAD.MOV.U32 R222, RZ, RZ, R19 ;  /* 0x000000ffffde7224 */ /* 0x000fc400078e0013 */
[----:B------:R-:W-:Y:S01]  /*10520*/  IMAD.MOV.U32 R223, RZ, RZ, R18 ;  /* 0x000000ffffdf7224 */ /* 0x000fe200078e0012 */
[----:B------:R0:W5:Y:S01]  /*10530*/  LDL.LU R17, [R1+0x2c8] ;  /* 0x0002c80001117983 */ /* 0x0001620000300800 */
[----:B------:R-:W-:Y:S02]  /*10540*/  IMAD.MOV.U32 R225, RZ, RZ, R14 ;  /* 0x000000ffffe17224 */ /* 0x000fe400078e000e */
[----:B------:R-:W-:Y:S01]  /*10550*/  IMAD.MOV.U32 R226, RZ, RZ, R13 ;  /* 0x000000ffffe27224 */ /* 0x000fe200078e000d */
[----:B------:R0:W5:Y:S01]  /*10560*/  LDL.LU R16, [R1+0x2c4] ;  /* 0x0002c40001107983 */ /* 0x0001620000300800 */
[----:B------:R-:W-:Y:S02]  /*10570*/  IMAD.MOV.U32 R228, RZ, RZ, R11 ;  /* 0x000000ffffe47224 */ /* 0x000fe400078e000b */
[----:B------:R-:W-:Y:S01]  /*10580*/  IMAD.MOV.U32 R229, RZ, RZ, R10 ;  /* 0x000000ffffe57224 */ /* 0x000fe200078e000a */
[----:B------:R0:W5:Y:S01]  /*10590*/  LDL.LU R3, [R1+0x2c0] ;  /* 0x0002c00001037983 */ /* 0x0001620000300800 */
[----:B------:R-:W-:-:S02]  /*105a0*/  IMAD.MOV.U32 R231, RZ, RZ, R8 ;  /* 0x000000ffffe77224 */ /* 0x000fc400078e0008 */
[----:B------:R-:W-:Y:S01]  /*105b0*/  IMAD.MOV.U32 R232, RZ, RZ, R7 ;  /* 0x000000ffffe87224 */ /* 0x000fe200078e0007 */
[----:B------:R0:W5:Y:S01]  /*105c0*/  LDL.LU R2, [R1+0x2bc] ;  /* 0x0002bc0001027983 */ /* 0x0001620000300800 */
        /* <DEDUP_REMOVED lines=69> */
[----:B-1----:R0:W5:Y:S04]  /*10a20*/  LDL.LU R152, [R1+0x2b8] ;  /* 0x0002b80001987983 */ /* 0x0021680000300800 */
[----:B------:R-:W2:Y:S04]  /*10a30*/  LDL.LU.64 R150, [R1+0x2b0] ;  /* 0x0002b00001967983 */ /* 0x000ea80000300a00 */
        /* <DEDUP_REMOVED lines=20> */
[----:B------:R-:W2:Y:S01]  /*10b80*/  LDL.LU.64 R108, [R1+0x208] ;  /* 0x00020800016c7983 */ /* 0x000ea20000300a00 */
[----:B------:R-:W-:Y:S01]  /*10b90*/  UIADD3 UR12, UR8, 0x1c06, URZ ;  /* 0x00001c06080c7890 */ /* 0x000fe2000fffe03f */
[----:B------:R-:W-:Y:S01]  /*10ba0*/  UMOV UR13, 0x40000040 ;  /* 0x40000040000d7882 */ /* 0x000fe20000000000 */
[----:B--2---:R-:W-:-:S07]  /*10bb0*/  WARPGROUP.ARRIVE ;  /* 0x00000000000079c5 */ /* 0x004fce0000000000 */
[----:B------:R-:W-:Y:S03]  /*10bc0*/  HGMMA.64x256x8.F32.TF32 R24, gdesc[UR12], R24, gsb0 ;  /* 0x07e000000c1879f0 */ /* 0x000fe60008002818 */
[----:B------:R-:W-:Y:S02]  /*10bd0*/  WARPGROUP.DEPBAR.LE gsb0, 0x0 ;  /* 0x00008000000079c5 */ /* 0x000fe40000010000 */
[----:B0-----:R-:W-:Y:S05]  /*10be0*/  @!P1 BRA `(.L_x_22) ;  /* 0x0000010000b89947 */ /* 0x001fea0003800000 */
[----:B------:R-:W-:Y:S01]  /*10bf0*/  UIADD3 UR6, UR39, 0x1, URZ ;  /* 0x0000000127067890 */ /* 0x000fe2000fffe03f */
[----:B-----5:R-:W-:Y:S01]  /*10c00*/  R2UR UR9, R3 ;  /* 0x00000000030972ca */ /* 0x020fe200000e0000 */
[----:B------:R-:W-:Y:S02]  /*10c10*/  UMOV UR8, UR39 ;  /* 0x0000002700087c82 */ /* 0x000fe40008000000 */
[----:B------:R-:W-:-:S04]  /*10c20*/  UISETP.NE.AND UP0, UPT, UR6, 0x5, UPT ;  /* 0x000000050600788c */ /* 0x000fc8000bf05270 */
[----:B------:R-:W-:Y:S02]  /*10c30*/  USEL UR7, URZ, 0x1, UP0 ;  /* 0x000000013f077887 */ /* 0x000fe40008000000 */
[----:B------:R-:W-:Y:S02]  /*10c40*/  USEL UR6, UR6, URZ, UP0 ;  /* 0x0000003f06067287 */ /* 0x000fe40008000000 */
[----:B------:R-:W-:-:S12]  /*10c50*/  ULOP3.LUT UR7, UR36, UR7, URZ, 0x3c, !UPT ;  /* 0x0000000724077292 */ /* 0x000fd8000f8e3c3f */
.L_x_29:
[----:B------:R-:W-:Y:S05]  /*10c60*/  @!P0 BRA `(.L_x_23) ;  /* 0x0000000000048947 */ /* 0x000fea0003800000 */
[----:B------:R-:W-:Y:S01]  /*10c70*/  BPT.TRAP 0x1 ;  /* 0x000000040000795c */ /* 0x000fe20000300000 */
.L_x_23:
[----:B------:R-:W0:Y:S01]  /*10c80*/  S2UR UR11, SR_CgaCtaId ;  /* 0x00000000000b79c3 */ /* 0x000e220000008800 */
[----:B------:R-:W-:Y:S01]  /*10c90*/  UMOV UR10, 0x400 ;  /* 0x00000400000a7882 */ /* 0x000fe20000000000 */
[----:B------:R-:W-:Y:S01]  /*10ca0*/  IMAD.U32 R4, RZ, RZ, UR7 ;  /* 0x00000007ff047e24 */ /* 0x000fe2000f8e00ff */
[----:B------:R-:W-:-:S04]  /*10cb0*/  MOV R3, UR6 ;  /* 0x0000000600037c02 */ /* 0x000fc80008000f00 */
[----:B------:R-:W-:Y:S01]  /*10cc0*/  SHF.L.U32 R4, R4, 0x1f, RZ ;  /* 0x0000001f04047819 */ /* 0x000fe200000006ff */
[----:B0-----:R-:W-:-:S06]  /*10cd0*/  ULEA UR10, UR11, UR10, 0x18 ;  /* 0x0000000a0b0a7291 */ /* 0x001fcc000f8ec03f */
[----:B------:R-:W-:-:S05]  /*10ce0*/  IMAD.U32 R0, RZ, RZ, UR10 ;  /* 0x0000000aff007e24 */ /* 0x000fca000f8e00ff */
[----:B------:R-:W-:-:S04]  /*10cf0*/  LEA R3, R3, R0, 0x3 ;  /* 0x0000000003037211 */ /* 0x000fc800078e18ff */
[----:B------:R0:W1:Y:S01]  /*10d00*/  SYNCS.PHASECHK.TRANS64.TRYWAIT P1, [R3+URZ], R4 ;  /* 0x00000004030075a7 */ /* 0x000062000802017f */
[----:B------:R-:W-:Y:S05]  /*10d10*/  @!P0 BRA `(.L_x_24) ;  /* 0x0000000000048947 */ /* 0x000fea0003800000 */
[----:B------:R-:W-:Y:S01]  /*10d20*/  BPT.TRAP 0x1 ;  /* 0x000000040000795c */ /* 0x000fe20000300000 */
.L_x_24:
[----:B-1----:R-:W-:Y:S05]  /*10d30*/  @P1 BRA `(.L_x_25) ;  /* 0x0000000000081947 */ /* 0x002fea0003800000 */
[----:B------:R-:W1:Y:S02]  /*10d40*/  SYNCS.PHASECHK.TRANS64.TRYWAIT P1, [R3+URZ], R4 ;  /* 0x00000004030075a7 */ /* 0x000e64000802017f */
[----:B-1----:R-:W-:Y:S05]  /*10d50*/  @!P1 BRA `(.L_x_26) ;  /* 0x0000022400c89947 */ /* 0x002fea0003800000 */
.L_x_25:
        /* <DEDUP_REMOVED lines=64> */
[----:B--2---:R-:W2:Y:S04]  /*11160*/  LDL.LU.64 R24, [R1] ;  /* 0x0000000001187983 */ /* 0x004ea80000300a00 */
        /* <DEDUP_REMOVED lines=63> */
[----:B------:R-:W-:-:S02]  /*11560*/  ULEA UR11, UR6, UR5, 0xd ;  /* 0x00000005060b7291 */ /* 0x000fc4000f8e683f */
[----:B------:R-:W-:Y:S01]  /*11570*/  ULEA UR10, UR6, UR4, 0xd ;  /* 0x00000004060a7291 */ /* 0x000fe2000f8e683f */
[----:B------:R-:W-:Y:S01]  /*11580*/  STL [R1+0x2c8], R17 ;  /* 0x0002c81101007387 */ /* 0x000fe20000100800 */
[----:B------:R-:W-:Y:S01]  /*11590*/  UMOV UR15, 0x40000040 ;  /* 0x40000040000f7882 */ /* 0x000fe20000000000 */
[----:B------:R-:W-:Y:S02]  /*115a0*/  UMOV UR13, 0x40000040 ;  /* 0x40000040000d7882 */ /* 0x000fe40000000000 */
[----:B------:R-:W-:Y:S01]  /*115b0*/  UMOV UR14, UR11 ;  /* 0x0000000b000e7c82 */ /* 0x000fe20008000000 */
[----:B------:R-:W-:Y:S01]  /*115c0*/  STL [R1+0x2c4], R16 ;  /* 0x0002c41001007387 */ /* 0x000fe20000100800 */
[----:B------:R-:W-:-:S03]  /*115d0*/  UMOV UR12, UR10 ;  /* 0x0000000a000c7c82 */ /* 0x000fc60008000000 */
[----:B------:R3:W-:Y:S04]  /*115e0*/  STL [R1+0x2c0], R2 ;  /* 0x0002c00201007387 */ /* 0x0007e80000100800 */
[----:B------:R4:W-:Y:S01]  /*115f0*/  STL [R1+0x2bc], R0 ;  /* 0x0002bc0001007387 */ /* 0x0009e20000100800 */
[----:B--2---:R-:W-:-:S06]  /*11600*/  WARPGROUP.ARRIVE ;  /* 0x00000000000079c5 */ /* 0x004fcc0000000000 */
[----:B------:R-:W-:Y:S03]  /*11610*/  HGMMA.64x256x8.F32.TF32 R24, gdesc[UR12], R24, gsb0 ;  /* 0x07e000000c1879f0 */ /* 0x000fe60008002818 */
[----:B------:R-:W-:Y:S02]  /*11620*/  WARPGROUP.DEPBAR.LE gsb0, 0x0 ;  /* 0x00008000000079c5 */ /* 0x000fe40000010000 */
[----:B------:R-:W-:Y:S01]  /*11630*/  STL.64 [R1], R24 ;  /* 0x0000001801007387 */ /* 0x000fe20000100a00 */
[----:B---3--:R-:W-:Y:S01]  /*11640*/  MOV R2, R150 ;  /* 0x0000009600027202 */ /* 0x008fe20000000f00 */
[----:B----4-:R-:W-:Y:S01]  /*11650*/  IMAD.MOV.U32 R0, RZ, RZ, R151 ;  /* 0x000000ffff007224 */ /* 0x010fe200078e0097 */
[----:B------:R-:W-:Y:S01]  /*11660*/  MOV R5, R147 ;  /* 0x0000009300057202 */ /* 0x000fe20000000f00 */
[----:B------:R-:W-:Y:S01]  /*11670*/  STL.64 [R1+0x8], R26 ;  /* 0x0000081a01007387 */ /* 0x000fe20000100a00 */
[----:B01----:R-:W-:Y:S01]  /*11680*/  IMAD.MOV.U32 R4, RZ, RZ, R148 ;  /* 0x000000ffff047224 */ /* 0x003fe200078e0094 */
        /* <DEDUP_REMOVED lines=38> */
[----:B------:R-:W2:Y:S01]  /*118f0*/  LDL.LU.64 R150, [R1+0x17d0] ;  /* 0x0017d00001967983 */ /* 0x000ea20000300a00 */
        /* <DEDUP_REMOVED lines=92> */
[----:B------:R-:W-:-:S02]  /*11ec0*/  IMAD.MOV.U32 R231, RZ, RZ, R50 ;  /* 0x000000ffffe77224 */ /* 0x000fc400078e0032 */
[----:B------:R-:W-:Y:S01]  /*11ed0*/  IMAD.MOV.U32 R232, RZ, RZ, R49 ;  /* 0x000000ffffe87224 */ /* 0x000fe200078e0031 */
[----:B------:R-:W2:Y:S01]  /*11ee0*/  LDL.LU.64 R102, [R1+0x1710] ;  /* 0x0017100001667983 */ /* 0x000ea20000300a00 */
[----:B------:R-:W-:Y:S02]  /*11ef0*/  IMAD.MOV.U32 R235, RZ, RZ, R46 ;  /* 0x000000ffffeb7224 */ /* 0x000fe400078e002e */
[----:B------:R-:W-:Y:S01]  /*11f00*/  IMAD.MOV.U32 R234, RZ, RZ, R47 ;  /* 0x000000ffffea7224 */ /* 0x000fe200078e002f */
        /* <DEDUP_REMOVED lines=28> */
[----:B0-----:R-:W2:Y:S04]  /*120d0*/  LDL.LU.64 R44, [R1+0x1628] ;  /* 0x00162800012c7983 */ /* 0x001ea80000300a00 */
        /* <DEDUP_REMOVED lines=11> */
[----:B------:R-:W-:-:S02]  /*12190*/  UMOV UR13, 0x40000040 ;  /* 0x40000040000d7882 */ /* 0x000fc40000000000 */
[----:B------:R-:W-:Y:S01]  /*121a0*/  STL [R1+0x15d0], R152 ;  /* 0x0015d09801007387 */ /* 0x000fe20000100800 */
[----:B--2---:R-:W-:-:S06]  /*121b0*/  WARPGROUP.ARRIVE ;  /* 0x00000000000079c5 */ /* 0x004fcc0000000000 */
        /* <DEDUP_REMOVED lines=2892> */
[----:B------:R-:W-:Y:S01]  /*1d680*/  MOV R4, R148 ;  /* 0x0000009400047202 */ /* 0x000fe20000000f00 */
[----:B------:R-:W-:Y:S02]  /*1d690*/  IMAD.MOV.U32 R3, RZ, RZ, R149 ;  /* 0x000000ffff037224 */ /* 0x000fe400078e0095 */
[----:B------:R-:W-:Y:S01]  /*1d6a0*/  STL.64 [R1+0x48], R42 ;  /* 0x0000482a01007387 */ /* 0x000fe20000100a00 */
[----:B------:R-:W-:Y:S01]  /*1d6b0*/  MOV R6, R146 ;  /* 0x0000009200067202 */ /* 0x000fe20000000f00 */
[----:B------:R-:W-:Y:S02]  /*1d6c0*/  IMAD.MOV.U32 R5, RZ, RZ, R147 ;  /* 0x000000ffff057224 */ /* 0x000fe400078e0093 */
[----:B------:R0:W-:Y:S01]  /*1d6d0*/  STL.64 [R1+0x50], R44 ;  /* 0x0000502c01007387 */ /* 0x0001e20000100a00 */
[----:B------:R-:W-:Y:S01]  /*1d6e0*/  MOV R8, R144 ;  /* 0x0000009000087202 */ /* 0x000fe20000000f00 */
[----:B------:R-:W-:-:S02]  /*1d6f0*/  IMAD.MOV.U32 R7, RZ, RZ, R145 ;  /* 0x000000ffff077224 */ /* 0x000fc400078e0091 */
[----:B------:R-:W3:Y:S01]  /*1d700*/  LDL.LU.64 R150, [R1+0x780] ;  /* 0x0007800001967983 */ /* 0x000ee20000300a00 */
[----:B------:R-:W-:Y:S01]  /*1d710*/  MOV R10, R142 ;  /* 0x0000008e000a7202 */ /* 0x000fe20000000f00 */
[----:B------:R-:W-:Y:S02]  /*1d720*/  IMAD.MOV.U32 R9, RZ, RZ, R143 ;  /* 0x000000ffff097224 */ /* 0x000fe400078e008f */
[----:B------:R-:W3:Y:S01]  /*1d730*/  LDL.LU.64 R148, [R1+0x778] ;  /* 0x0007780001947983 */ /* 0x000ee20000300a00 */
[----:B------:R-:W-:Y:S01]  /*1d740*/  MOV R12, R140 ;  /* 0x0000008c000c7202 */ /* 0x000fe20000000f00 */
[----:B------:R-:W-:Y:S02]  /*1d750*/  IMAD.MOV.U32 R11, RZ, RZ, R141 ;  /* 0x000000ffff0b7224 */ /* 0x000fe400078e008d */
[----:B------:R-:W3:Y:S01]  /*1d760*/  LDL.LU.64 R146, [R1+0x770] ;  /* 0x0007700001927983 */ /* 0x000ee20000300a00 */
        /* <DEDUP_REMOVED lines=251> */
[----:B------:R-:W-:-:S02]  /*1e720*/  UIADD3 UR12, UR10, 0x1802, URZ ;  /* 0x000018020a0c7890 */ /* 0x000fc4000fffe03f */
        /* <DEDUP_REMOVED lines=507> */
[----:B------:R0:W5:Y:S01]  /*206e0*/  LDL.LU R17, [R1+0x2c8] ;  /* 0x0002c80001117983 */ /* 0x0001620000300800 */
[----:B------:R-:W-:Y:S01]  /*206f0*/  UIADD3 UR12, UR10, 0x1806, URZ ;  /* 0x000018060a0c7890 */ /* 0x000fe2000fffe03f */
[----:B------:R-:W-:Y:S01]  /*20700*/  UMOV UR15, 0x40000040 ;  /* 0x40000040000f7882 */ /* 0x000fe20000000000 */
[----:B------:R-:W-:Y:S01]  /*20710*/  UMOV UR13, 0x40000040 ;  /* 0x40000040000d7882 */ /* 0x000fe20000000000 */
[----:B------:R0:W5:Y:S04]  /*20720*/  LDL.LU R16, [R1+0x2c4] ;  /* 0x0002c40001107983 */ /* 0x0001680000300800 */
[----:B------:R0:W5:Y:S04]  /*20730*/  LDL.LU R2, [R1+0x2c0] ;  /* 0x0002c00001027983 */ /* 0x0001680000300800 */
[----:B------:R0:W5:Y:S01]  /*20740*/  LDL.LU R0, [R1+0x2bc] ;  /* 0x0002bc0001007983 */ /* 0x0001620000300800 */
        /* <DEDUP_REMOVED lines=96> */
[----:B------:R-:W-:Y:S01]  /*20d50*/  BPT.TRAP 0x1 ;  /* 0x000000040000795c */ /* 0x000fe20000300000 */
.L_x_27:
[----:B-----5:R-:W-:Y:S01]  /*20d60*/  ISETP.NE.AND P1, PT, R17, RZ, PT ;  /* 0x000000ff1100720c */ /* 0x020fe20003f25270 */
[----:B------:R-:W-:Y:S01]  /*20d70*/  UISETP.GT.U32.AND UP0, UPT, UR37, 0x1, UPT ;  /* 0x000000012500788c */ /* 0x000fe2000bf04070 */
[----:B------:R-:W-:-:S11]  /*20d80*/  MOV R3, UR8 ;  /* 0x0000000800037c02 */ /* 0x000fd60008000f00 */
[----:B------:R-:W-:-:S05]  /*20d90*/  @P1 IMAD R3, R3, 0x8, R0 ;  /* 0x0000000803031824 */ /* 0x000fca00078e0200 */
[----:B------:R-:W-:-:S04]  /*20da0*/  @P1 IADD3 R3, R3, 0x28, RZ ;  /* 0x0000002803031810 */ /* 0x000fc80007ffe0ff */
[----:B------:R-:W-:-:S04]  /*20db0*/  @P1 PRMT R3, R152, 0x654, R3 ;  /* 0x0000065498031816 */ /* 0x000fc80000000003 */
[----:B------:R0:W-:Y:S01]  /*20dc0*/  @P1 SYNCS.ARRIVE.TRANS64.RED.A1T0 RZ, [R3+URZ], RZ ;  /* 0x000000ff03ff19a7 */ /* 0x0001e2000810043f */
[----:B------:R-:W-:-:S13]  /*20dd0*/  PLOP3.LUT P1, PT, PT, PT, UP0, 0x80, 0x0 ;  /* 0x000000000000781c */ /* 0x000fda0003f2f008 */
[----:B0-----:R-:W-:Y:S05]  /*20de0*/  @P1 BRA `(.L_x_28) ;  /* 0x0000000000041947 */ /* 0x001fea0003800000 */
[----:B------:R-:W-:Y:S01]  /*20df0*/  BPT.TRAP 0x1 ;  /* 0x000000040000795c */ /* 0x000fe20000300000 */
.L_x_28:
[----:B------:R-:W-:Y:S02]  /*20e00*/  UISETP.GT.AND UP2, UPT, UR9, 0x1, UPT ;  /* 0x000000010900788c */ /* 0x000fe4000bf44270 */
[----:B------:R-:W-:Y:S02]  /*20e10*/  UIADD3 UR6, UR6, 0x1, URZ ;  /* 0x0000000106067890 */ /* 0x000fe4000fffe03f */
[----:B------:R-:W-:Y:S02]  /*20e20*/  UIADD3 UR8, UR8, 0x1, URZ ;  /* 0x0000000108087890 */ /* 0x000fe4000fffe03f */
[----:B------:R-:W-:Y:S01]  /*20e30*/  PLOP3.LUT P1, PT, PT, PT, UP2, 0x80, 0x0 ;  /* 0x000000000000781c */ /* 0x000fe20003f2f028 */
[----:B------:R-:W-:Y:S02]  /*20e40*/  UISETP.NE.AND UP0, UPT, UR6, 0x5, UPT ;  /* 0x000000050600788c */ /* 0x000fe4000bf05270 */
[----:B------:R-:W-:Y:S02]  /*20e50*/  UIADD3 UR10, UR9, -0x1, URZ ;  /* 0xffffffff090a7890 */ /* 0x000fe4000fffe03f */
[----:B------:R-:W-:-:S02]  /*20e60*/  USEL UR9, URZ, 0x1, UP0 ;  /* 0x000000013f097887 */ /* 0x000fc40008000000 */
[----:B------:R-:W-:Y:S02]  /*20e70*/  UISETP.NE.AND UP1, UPT, UR8, 0x5, UPT ;  /* 0x000000050800788c */ /* 0x000fe4000bf25270 */
[----:B------:R-:W-:Y:S02]  /*20e80*/  ULOP3.LUT UR7, UR7, UR9, URZ, 0x3c, !UPT ;  /* 0x0000000907077292 */ /* 0x000fe4000f8e3c3f */
[----:B------:R-:W-:Y:S02]  /*20e90*/  USEL UR6, UR6, URZ, UP0 ;  /* 0x0000003f06067287 */ /* 0x000fe40008000000 */
[----:B------:R-:W-:Y:S01]  /*20ea0*/  USEL UR8, UR8, URZ, UP1 ;  /* 0x0000003f08087287 */ /* 0x000fe20008800000 */
[----:B------:R-:W-:Y:S01]  /*20eb0*/  UMOV UR9, UR10 ;  /* 0x0000000a00097c82 */ /* 0x000fe20008000000 */
[----:B------:R-:W-:Y:S10]  /*20ec0*/  @P1 BRA `(.L_x_29) ;  /* 0xfffffefc00641947 */ /* 0x000ff4000383ffff */
.L_x_22:
[----:B-----5:R-:W0:Y:S02]  /*20ed0*/  LDC R3, c[0x0][0x28c] ;  /* 0x0000a300ff037b82 */ /* 0x020e240000000800 */
[----:B0-----:R-:W-:-:S13]  /*20ee0*/  ISETP.GE.AND P1, PT, R3, 0x1, PT ;  /* 0x000000010300780c */ /* 0x001fda0003f26270 */
[----:B------:R-:W-:Y:S05]  /*20ef0*/  @!P1 BRA `(.L_x_30) ;  /* 0x0000000000549947 */ /* 0x000fea0003800000 */
[----:B------:R-:W-:Y:S05]  /*20f00*/  @!P0 BRA `(.L_x_31) ;  /* 0x0000000000048947 */ /* 0x000fea0003800000 */
[----:B------:R-:W-:Y:S01]  /*20f10*/  BPT.TRAP 0x1 ;  /* 0x000000040000795c */ /* 0x000fe20000300000 */
.L_x_31:
[----:B------:R-:W-:Y:S01]  /*20f20*/  ISETP.NE.AND P0, PT, R17, RZ, PT ;  /* 0x000000ff1100720c */ /* 0x000fe20003f05270 */
[----:B------:R-:W-:-:S12]  /*20f30*/  BSSY B0, `(.L_x_32) ;  /* 0x000000d000007945 */ /* 0x000fd80003800000 */
[----:B------:R-:W-:Y:S05]  /*20f40*/  @!P0 BRA `(.L_x_33) ;  /* 0x00000000002c8947 */ /* 0x000fea0003800000 */
[----:B------:R-:W-:-:S04]  /*20f50*/  UISETP.LT.AND UP0, UPT, UR43, 0x1, UPT ;  /* 0x000000012b00788c */ /* 0x000fc8000bf01270 */
[----:B------:R-:W-:-:S04]  /*20f60*/  USEL UR6, UR43, 0x1, UP0 ;  /* 0x000000012b067887 */ /* 0x000fc80008000000 */
[----:B------:R-:W-:-:S04]  /*20f70*/  UIADD3 UR6, UR39, UR43, -UR6 ;  /* 0x0000002b27067290 */ /* 0x000fc8000fffe806 */
[----:B------:R-:W-:-:S04]  /*20f80*/  UIMAD.WIDE.U32 UR4, UR6, -0x33333333, URZ ;  /* 0xcccccccd060478a5 */ /* 0x000fc8000f8e003f */
[----:B------:R-:W-:-:S04]  /*20f90*/  USHF.R.U32.HI UR4, URZ, 0x2, UR5 ;  /* 0x000000023f047899 */ /* 0x000fc80008011605 */
[----:B------:R-:W-:-:S06]  /*20fa0*/  UIMAD UR6, UR4, -0x5, UR6 ;  /* 0xfffffffb040678a4 */ /* 0x000fcc000f8e0206 */
[----:B------:R-:W-:-:S05]  /*20fb0*/  IMAD.U32 R3, RZ, RZ, UR6 ;  /* 0x00000006ff037e24 */ /* 0x000fca000f8e00ff */
[----:B------:R-:W-:-:S05]  /*20fc0*/  LEA R0, R3, R0, 0x3 ;  /* 0x0000000003007211 */ /* 0x000fca00078e18ff */
[----:B------:R-:W-:-:S05]  /*20fd0*/  VIADD R0, R0, 0x28 ;  /* 0x0000002800007836 */ /* 0x000fca0000000000 */
[----:B------:R-:W-:-:S04]  /*20fe0*/  PRMT R0, R152, 0x654, R0 ;  /* 0x0000065498007816 */ /* 0x000fc80000000000 */
[----:B------:R0:W-:Y:S03]  /*20ff0*/  SYNCS.ARRIVE.TRANS64.RED.A1T0 RZ, [R0+URZ], RZ ;  /* 0x000000ff00ff79a7 */ /* 0x0001e6000810043f */
.L_x_33:
[----:B------:R-:W-:Y:S05]  /*21000*/  BSYNC B0 ;  /* 0x0000000000007941 */ /* 0x000fea0003800000 */
.L_x_32:
[----:B------:R-:W-:-:S06]  /*21010*/  UISETP.GT.U32.AND UP0, UPT, UR37, 0x1, UPT ;  /* 0x000000012500788c */ /* 0x000fcc000bf04070 */
[----:B------:R-:W-:-:S13]  /*21020*/  PLOP3.LUT P0, PT, PT, PT, UP0, 0x80, 0x0 ;  /* 0x000000000000781c */ /* 0x000fda0003f0f008 */
[----:B------:R-:W-:Y:S05]  /*21030*/  @P0 BRA `(.L_x_30) ;  /* 0x0000000000040947 */ /* 0x000fea0003800000 */
[----:B------:R-:W-:Y:S01]  /*21040*/  BPT.TRAP 0x1 ;  /* 0x000000040000795c */ /* 0x000fe20000300000 */
.L_x_30:
[----:B------:R-:W1:Y:S01]  /*21050*/  S2R R8, SR_TID.X ;  /* 0x0000000000087919 */ /* 0x000e620000002100 */
[----:B------:R-:W-:Y:S01]  /*21060*/  MOV R19, 0x6540 ;  /* 0x0000654000137802 */ /* 0x000fe20000000f00 */
[----:B------:R-:W-:Y:S02]  /*21070*/  UIMAD.WIDE UR6, UR40, 0x100, URZ ;  /* 0x00000100280678a5 */ /* 0x000fe4000f8e023f */
[----:B------:R-:W-:Y:S01]  /*21080*/  USHF.R.S32.HI UR10, URZ, 0x1f, UR42 ;  /* 0x0000001f3f0a7899 */ /* 0x000fe2000801142a */
[----:B------:R-:W-:Y:S01]  /*21090*/  ULDC.64 UR8, c[0x0][0x5d0] ;  /* 0x0001740000087ab9 */ /* 0x000fe20000000a00 */
[----:B------:R-:W-:Y:S02]  /*210a0*/  USHF.L.U32 UR40, UR40, 0x8, URZ ;  /* 0x0000000828287899 */ /* 0x000fe4000800063f */
[----:B------:R-:W-:Y:S02]  /*210b0*/  UIMAD UR4, UR10, UR8, URZ ;  /* 0x000000080a0472a4 */ /* 0x000fe4000f8e023f */
[----:B------:R-:W-:-:S02]  /*210c0*/  UIADD3 UR39, UR43, UR39, URZ ;  /* 0x000000272b277290 */ /* 0x000fc4000fffe03f */
[----:B------:R-:W-:Y:S02]  /*210d0*/  UIMAD UR4, UR42, UR9, UR4 ;  /* 0x000000092a0472a4 */ /* 0x000fe4000f8e0204 */
[----:B------:R-:W-:Y:S02]  /*210e0*/  UISETP.GT.U32.AND UP1, UPT, UR39, 0x4, UPT ;  /* 0x000000042700788c */ /* 0x000fe4000bf24070 */
[----:B------:R-:W-:Y:S02]  /*210f0*/  UISETP.GE.U32.AND UP2, UPT, UR43, 0x5, UPT ;  /* 0x000000052b00788c */ /* 0x000fe4000bf46070 */
[----:B------:R-:W-:Y:S01]  /*21100*/  UISETP.LT.U32.AND UP1, UPT, UR43, 0x5, UP1 ;  /* 0x000000052b00788c */ /* 0x000fe20008f21070 */
[--C-:B-1----:R-:W-:Y:S01]  /*21110*/  SHF.R.U32.HI R4, RZ, 0x7, R8.reuse ;  /* 0x00000007ff047819 */ /* 0x102fe20000011608 */
[----:B------:R-:W-:Y:S01]  /*21120*/  IMAD.SHL.U32 R18, R8, 0x2, RZ ;  /* 0x0000000208127824 */ /* 0x000fe200078e00ff */
[----:B------:R-:W-:Y:S02]  /*21130*/  SHF.R.U32.HI R5, RZ, 0x2, R8 ;  /* 0x00000002ff057819 */ /* 0x000fe40000011608 */
[----:B------:R-:W-:-:S02]  /*21140*/  LOP3.LUT R4, R4, 0x1, RZ, 0xc0, !PT ;  /* 0x0000000104047812 */ /* 0x000fc400078ec0ff */
[----:B------:R-:W-:Y:S02]  /*21150*/  LOP3.LUT R6, R8, 0x60, RZ, 0xc0, !PT ;  /* 0x0000006008067812 */ /* 0x000fe400078ec0ff */
[----:B------:R-:W-:Y:S02]  /*21160*/  LOP3.LUT R5, R5, 0x7, RZ, 0xc0, !PT ;  /* 0x0000000705057812 */ /* 0x000fe400078ec0ff */
[----:B------:R-:W-:Y:S02]  /*21170*/  SHF.L.U32 R3, R4, 0x6, RZ ;  /* 0x0000000604037819 */ /* 0x000fe400000006ff */
[----:B------:R-:W-:Y:S02]  /*21180*/  LOP3.LUT R18, R18, 0x6, RZ, 0xc0, !PT ;  /* 0x0000000612127812 */ /* 0x000fe400078ec0ff */
[----:B------:R-:W-:Y:S02]  /*21190*/  SHF.R.U32.HI R6, RZ, 0x1, R6 ;  /* 0x00000001ff067819 */ /* 0x000fe40000011606 */
[----:B------:R-:W-:-:S02]  /*211a0*/  LOP3.LUT R3, R3, 0x40, R5, 0xe2, !PT ;  /* 0x0000004003037812 */ /* 0x000fc400078ee205 */
[----:B------:R-:W-:Y:S01]  /*211b0*/  PRMT R18, R18, R19, UR41 ;  /* 0x0000002912127e16 */ /* 0x000fe20008000013 */
[----:B------:R-:W-:Y:S01]  /*211c0*/  USHF.L.U32 UR41, UR41, 0x8, URZ ;  /* 0x0000000829297899 */ /* 0x000fe2000800063f */
[----:B0-----:R-:W-:Y:S02]  /*211d0*/  IADD3 R0, RZ, -R6, -R5 ;  /* 0x80000006ff007210 */ /* 0x001fe40007ffe805 */
[----:B------:R-:W-:Y:S01]  /*211e0*/  LOP3.LUT R3, R3, UR6, R6, 0xfe, !PT ;  /* 0x0000000603037c12 */ /* 0x000fe2000f8efe06 */
[----:B------:R-:W-:Y:S01]  /*211f0*/  IMAD.U32 R6, RZ, RZ, UR8 ;  /* 0x00000008ff067e24 */ /* 0x000fe2000f8e00ff */
[----:B------:R-:W-:Y:S01]  /*21200*/  SHF.R.S32.HI R19, RZ, 0x1f, R18 ;  /* 0x0000001fff137819 */ /* 0x000fe20000011412 */
[----:B------:R-:W-:Y:S01]  /*21210*/  ULDC UR8, c[0x0][0x284] ;  /* 0x0000a10000087ab9 */ /* 0x000fe20000000800 */
[----:B------:R-:W-:Y:S01]  /*21220*/  IMAD R0, R4, -0x40, R0 ;  /* 0xffffffc004007824 */ /* 0x000fe200078e0200 */
[----:B------:R-:W-:Y:S01]  /*21230*/  MOV R5, 0xfffffffe ;  /* 0xfffffffe00057802 */ /* 0x000fe20000000f00 */
[----:B------:R-:W-:-:S02]  /*21240*/  IMAD.U32 R158, RZ, RZ, UR8 ;  /* 0x00000008ff9e7e24 */ /* 0x000fc4000f8e00ff */
[----:B------:R-:W-:-:S03]  /*21250*/  IMAD.WIDE.U32 R6, R6, UR42, R18 ;  /* 0x0000002a06067c25 */ /* 0x000fc6000f8e0012 */
[----:B------:R-:W-:Y:S02]  /*21260*/  IADD3 R158, R158, -UR40, R0 ;  /* 0x800000289e9e7c10 */ /* 0x000fe4000fffe000 */
[----:B------:R-:W-:Y:S01]  /*21270*/  IADD3 R7, R7, UR4, RZ ;  /* 0x0000000407077c10 */ /* 0x000fe2000fffe0ff */
[----:B------:R-:W-:Y:S01]  /*21280*/  ULDC UR4, c[0x0][0x288] ;  /* 0x0000a20000047ab9 */ /* 0x000fe20000000800 */
[----:B------:R-:W-:Y:S01]  /*21290*/  LOP3.LUT R0, R8, 0x3, RZ, 0xc0, !PT ;  /* 0x0000000308007812 */ /* 0x000fe200078ec0ff */
[----:B------:R-:W-:-:S04]  /*212a0*/  UISETP.GE.AND UP0, UPT, UR41, UR4, UPT ;  /* 0x000000042900728c */ /* 0x000fc8000bf06270 */
[----:B------:R-:W-:Y:S01]  /*212b0*/  UISETP.GE.OR UP0, UPT, UR40, UR8, UP0 ;  /* 0x000000082800728c */ /* 0x000fe20008706670 */
[----:B------:R-:W-:Y:S01]  /*212c0*/  IMAD R0, R0, R5, UR4 ;  /* 0x0000000400007e24 */ /* 0x000fe2000f8e0205 */
[----:B------:R-:W-:Y:S02]  /*212d0*/  UIMAD.WIDE.U32 UR4, UR39, -0x33333333, URZ ;  /* 0xcccccccd270478a5 */ /* 0x000fe4000f8e003f */
[----:B------:R-:W-:Y:S01]  /*212e0*/  USEL UR8, URZ, 0x1, !UP1 ;  /* 0x000000013f087887 */ /* 0x000fe2000c800000 */
[----:B------:R-:W-:Y:S01]  /*212f0*/  VIADD R0, R0, -UR41 ;  /* 0x8000002900007c36 */ /* 0x000fe20008000000 */
[----:B------:R-:W-:Y:S01]  /*21300*/  PLOP3.LUT P0, PT, PT, PT, UP0, 0x80, 0x0 ;  /* 0x000000000000781c */ /* 0x000fe20003f0f008 */
[----:B------:R-:W-:Y:S02]  /*21310*/  USHF.R.U32.HI UR4, URZ, 0x2, UR5 ;  /* 0x000000023f047899 */ /* 0x000fe40008011605 */
[----:B------:R-:W-:Y:S02]  /*21320*/  ULOP3.LUT UR36, UR36, UR8, URZ, 0x3c, !UPT ;  /* 0x0000000824247292 */ /* 0x000fe4000f8e3c3f */
[----:B------:R-:W-:-:S02]  /*21330*/  UIMAD UR39, UR4, -0x5, UR39 ;  /* 0xfffffffb042778a4 */ /* 0x000fc4000f8e0227 */
[----:B------:R-:W-:Y:S01]  /*21340*/  @UP2 ULOP3.LUT UR36, UR36, 0x1, UR4, 0x78, !UPT ;  /* 0x0000000124242892 */ /* 0x000fe2000f8e7804 */
[----:B------:R-:W-:-:S05]  /*21350*/  UMOV UR40, 0xffffffff ;  /* 0xffffffff00287882 */ /* 0x000fca0000000000 */
[----:B------:R-:W-:Y:S06]  /*21360*/  @P0 BRA `(.L_x_34) ;  /* 0x000000fc00a00947 */ /* 0x000fec0003800000 */
[----:B------:R-:W-:Y:S01]  /*21370*/  FSETP.NEU.AND P0, PT, R16, RZ, PT ;  /* 0x000000ff1000720b */ /* 0x000fe20003f0d000 */
[----:B------:R-:W-:Y:S01]  /*21380*/  ULDC.64 UR8, c[0x0][0x5c8] ;  /* 0x0001720000087ab9 */ /* 0x000fe20000000a00 */
[----:B------:R-:W-:Y:S01]  /*21390*/  ISETP.GT.AND P3, PT, R158, RZ, PT ;  /* 0x000000ff9e00720c */ /* 0x000fe20003f64270 */
[----:B------:R-:W-:Y:S01]  /*213a0*/  UIMAD UR4, UR7, UR8, URZ ;  /* 0x00000008070472a4 */ /* 0x000fe2000f8e023f */
[----:B------:R-:W-:Y:S01]  /*213b0*/  MOV R10, UR9 ;  /* 0x00000009000a7c02 */ /* 0x000fe20008000f00 */
[C---:B------:R-:W-:Y:S01]  /*213c0*/  IMAD.WIDE.U32 R6, R3.reuse, UR8, R6 ;  /* 0x0000000803067c25 */ /* 0x040fe2000f8e0006 */
[----:B------:R-:W-:Y:S01]  /*213d0*/  BSSY B0, `(.L_x_34) ;  /* 0x0000fe1000007945 */ /* 0x000fe20003800000 */
[----:B------:R-:W-:Y:S02]  /*213e0*/  ISETP.GT.AND P1, PT, R0, RZ, P3 ;  /* 0x000000ff0000720c */ /* 0x000fe40001f24270 */
[----:B------:R-:W-:-:S04]  /*213f0*/  IMAD R10, R3, R10, UR4 ;  /* 0x00000004030a7e24 */ /* 0x000fc8000f8e020a */
[----:B------:R-:W-:Y:S01]  /*21400*/  IMAD.IADD R10, R7, 0x1, R10 ;  /* 0x00000001070a7824 */ /* 0x000fe200078e020a */
[----:B------:R-:W-:Y:S06]  /*21410*/  @!P0 BRA `(.L_x_35) ;  /* 0x000000ac003c8947 */ /* 0x000fec0003800000 */
[----:B------:R-:W0:Y:S01]  /*21420*/  LDC.64 R22, c[0x0][0x5b8] ;  /* 0x00016e00ff167b82 */ /* 0x000e220000000a00 */
[----:B------:R-:W2:Y:S01]  /*21430*/  LDL.LU R11, [R1] ;  /* 0x00000000010b7983 */ /* 0x000ea20000300800 */
[----:B------:R-:W-:-:S06]  /*21440*/  ULDC.64 UR4, c[0x0][0x5c0] ;  /* 0x0001700000047ab9 */ /* 0x000fcc0000000a00 */
[----:B------:R-:W1:Y:S08]  /*21450*/  LDC.64 R14, c[0x0][0x5b0] ;  /* 0x00016c00ff0e7b82 */ /* 0x000e700000000a00 */
[----:B------:R-:W3:Y:S01]  /*21460*/  LDC.64 R12, c[0x0][0x5a8] ;  /* 0x00016a00ff0c7b82 */ /* 0x000ee20000000a00 */
[C---:B0-----:R-:W-:Y:S02]  /*21470*/  IMAD R159, R22.reuse, UR10, RZ ;  /* 0x0000000a169f7c24 */ /* 0x041fe4000f8e02ff */
[----:B------:R-:W-:-:S04]  /*21480*/  IMAD.WIDE.U32 R154, R22, UR42, R18 ;  /* 0x0000002a169a7c25 */ /* 0x000fc8000f8e0012 */
[----:B------:R-:W-:Y:S02]  /*21490*/  IMAD R159, R23, UR42, R159 ;  /* 0x0000002a179f7c24 */ /* 0x000fe4000f8e029f */
[----:B-1----:R-:W-:Y:S02]  /*214a0*/  IMAD R153, R14, UR7, RZ ;  /* 0x000000070e997c24 */ /* 0x002fe4000f8e02ff */
[----:B------:R-:W-:Y:S01]  /*214b0*/  IMAD.MOV.U32 R20, RZ, RZ, R154 ;  /* 0x000000ffff147224 */ /* 0x000fe200078e009a */
[----:B------:R-:W-:Y:S01]  /*214c0*/  IADD3 R21, R155, R159, RZ ;  /* 0x0000009f9b157210 */ /* 0x000fe20007ffe0ff */
[C---:B------:R-:W-:Y:S02]  /*214d0*/  IMAD R153, R3.reuse, R15, R153 ;  /* 0x0000000f03997224 */ /* 0x040fe400078e0299 */
[----:B------:R-:W-:-:S05]  /*214e0*/  IMAD.WIDE.U32 R4, R3, R14, R20 ;  /* 0x0000000e03047225 */ /* 0x000fca00078e0014 */
[----:B------:R-:W-:Y:S02]  /*214f0*/  IADD3 R5, R5, R153, RZ ;  /* 0x0000009905057210 */ /* 0x000fe40007ffe0ff */
[----:B---3--:R-:W-:-:S04]  /*21500*/  LEA R8, P0, R4, R12, 0x2 ;  /* 0x0000000c04087211 */ /* 0x008fc800078010ff */
[----:B------:R-:W-:-:S05]  /*21510*/  LEA.HI.X R9, R4, R13, R5, 0x2, P0 ;  /* 0x0000000d04097211 */ /* 0x000fca00000f1405 */
[----:B------:R-:W3:Y:S01]  /*21520*/  @P1 LDG.E.LTC128B R23, desc[UR44][R8.64] ;  /* 0x0000002c08171981 */ /* 0x000ee2000c1e1920 */
[C---:B------:R-:W-:Y:S01]  /*21530*/  LEA R4, P0, R6.reuse, UR4, 0x2 ;  /* 0x0000000406047c11 */ /* 0x040fe2000f8010ff */
[----:B------:R-:W-:Y:S03]  /*21540*/  BSSY B1, `(.L_x_36) ;  /* 0x0000010000017945 */ /* 0x000fe60003800000 */
[----:B------:R-:W-:Y:S02]  /*21550*/  LEA.HI.X R5, R6, UR5, R10, 0x2, P0 ;  /* 0x0000000506057c11 */ /* 0x000fe400080f140a */
[----:B---3--:R-:W-:-:S05]  /*21560*/  LOP3.LUT R7, R23, 0xffffe000, RZ, 0xc0, !PT ;  /* 0xffffe00017077812 */ /* 0x008fca00078ec0ff */
[----:B------:R-:W-:-:S04]  /*21570*/  FMUL R7, R7, R16 ;  /* 0x0000001007077220 */ /* 0x000fc80000400000 */
[----:B--2---:R-:W-:-:S05]  /*21580*/  FFMA R7, R11, R2, R7 ;  /* 0x000000020b077223 */ /* 0x004fca0000000007 */
[----:B------:R-:W-:-:S05]  /*21590*/  F2FP.TF32.F32.PACK_B R7, R7 ;  /* 0x00000007ff07723e */ /* 0x000fca00024050ff */
[----:B------:R0:W-:Y:S02]  /*215a0*/  @P1 STG.E desc[UR44][R4.64], R7 ;  /* 0x0000000704001986 */ /* 0x0001e4000c10192c */
[----:B0-----:R-:W-:-:S04]  /*215b0*/  IMAD.WIDE.U32 R6, R3, R14, R18 ;  /* 0x0000000e03067225 */ /* 0x001fc800078e0012 */
[----:B------:R-:W-:Y:S02]  /*215c0*/  IMAD.IADD R7, R153, 0x1, R7 ;  /* 0x0000000199077824 */ /* 0x000fe400078e0207 */
[----:B------:R-:W-:-:S05]  /*215d0*/  IMAD.WIDE.U32 R6, R22, UR42, R6 ;  /* 0x0000002a16067c25 */ /* 0x000fca000f8e0006 */
[----:B------:R-:W-:Y:S02]  /*215e0*/  IADD3 R7, R159, R7, RZ ;  /* 0x000000079f077210 */ /* 0x000fe40007ffe0ff */
[----:B------:R-:W-:-:S04]  /*215f0*/  LEA R10, P0, R6, R12, 0x2 ;  /* 0x0000000c060a7211 */ /* 0x000fc800078010ff */
[----:B------:R-:W-:Y:S02]  /*21600*/  LEA.HI.X R11, R6, R13, R7, 0x2, P0 ;  /* 0x0000000d060b7211 */ /* 0x000fe400000f1407 */
[----:B------:R-:W-:-:S13]  /*21610*/  ISETP.GT.AND P0, PT, R0, 0x1, P3 ;  /* 0x000000010000780c */ /* 0x000fda0001f04270 */
[----:B------:R-:W-:Y:S05]  /*21620*/  @!P0 BRA `(.L_x_37) ;  /* 0x0000000000048947 */ /* 0x000fea0003800000 */
[----:B------:R0:W5:Y:S02]  /*21630*/  LDG.E.LTC128B R23, desc[UR44][R10.64+0x4] ;  /* 0x0000042c0a177981 */ /* 0x000164000c1e1920 */
.L_x_37:
[----:B------:R-:W-:Y:S05]  /*21640*/  BSYNC B1 ;  /* 0x0000000000017941 */ /* 0x000fea0003800000 */
.L_x_36:
[----:B------:R-:W2:Y:S01]  /*21650*/  LDL.LU R7, [R1+0x4] ;  /* 0x0000040001077983 */ /* 0x000ea20000300800 */
[----:B-----5:R-:W-:Y:S01]  /*21660*/  LOP3.LUT R6, R23, 0xffffe000, RZ, 0xc0, !PT ;  /* 0xffffe00017067812 */ /* 0x020fe200078ec0ff */
[C---:B------:R-:W-:Y:S01]  /*21670*/  IMAD.SHL.U32 R156, R14.reuse, 0x8, RZ ;  /* 0x000000080e9c7824 */ /* 0x040fe200078e00ff */
[----:B------:R-:W-:Y:S01]  /*21680*/  SHF.L.U64.HI R157, R14, 0x3, R15 ;  /* 0x000000030e9d7819 */ /* 0x000fe2000001020f */
[----:B------:R-:W3:Y:S02]  /*21690*/  LDL.LU R160, [R1+0x8] ;  /* 0x0000080001a07983 */ /* 0x000ee40000300800 */
[----:B------:R-:W-:-:S04]  /*216a0*/  FMUL R6, R6, R16 ;  /* 0x0000001006067220 */ /* 0x000fc80000400000 */
[----:B--2---:R-:W-:-:S05]  /*216b0*/  FFMA R6, R7, R2, R6 ;  /* 0x0000000207067223 */ /* 0x004fca0000000006 */
[----:B------:R-:W-:-:S05]  /*216c0*/  F2FP.TF32.F32.PACK_B R6, R6 ;  /* 0x00000006ff06723e */ /* 0x000fca00024050ff */
[----:B------:R1:W-:Y:S01]  /*216d0*/  @P0 STG.E desc[UR44][R4.64+0x4], R6 ;  /* 0x0000040604000986 */ /* 0x0003e2000c10192c */
[----:B------:R-:W-:-:S04]  /*216e0*/  ISETP.GT.AND P0, PT, R158, 0x8, PT ;  /* 0x000000089e00780c */ /* 0x000fc80003f04270 */
[----:B------:R-:W-:Y:S01]  /*216f0*/  ISETP.GT.AND P1, PT, R0, RZ, P0 ;  /* 0x000000ff0000720c */ /* 0x000fe20000724270 */
[----:B-1----:R-:W-:-:S05]  /*21700*/  IMAD.WIDE.U32 R6, R3, R14, R156 ;  /* 0x0000000e03067225 */ /* 0x002fca00078e009c */
[----:B------:R-:W-:Y:S02]  /*21710*/  IADD3 R153, R153, R7, RZ ;  /* 0x0000000799997210 */ /* 0x000fe40007ffe0ff */
[----:B------:R-:W-:-:S05]  /*21720*/  IADD3 R7, P2, R154, R6, RZ ;  /* 0x000000069a077210 */ /* 0x000fca0007f5e0ff */
[----:B------:R-:W-:Y:S01]  /*21730*/  IMAD.X R9, R153, 0x1, R21, P2 ;  /* 0x0000000199097824 */ /* 0x000fe200010e0615 */
[----:B------:R-:W-:-:S04]  /*21740*/  LEA R8, P2, R7, R12, 0x2 ;  /* 0x0000000c07087211 */ /* 0x000fc800078410ff */
[----:B------:R-:W-:-:S05]  /*21750*/  LEA.HI.X R9, R7, R13, R9, 0x2, P2 ;  /* 0x0000000d07097211 */ /* 0x000fca00010f1409 */
[----:B------:R1:W2:Y:S01]  /*21760*/  @P1 LDG.E.LTC128B R23, desc[UR44][R8.64] ;  /* 0x0000002c08171981 */ /* 0x0002a2000c1e1920 */
[----:B------:R-:W-:Y:S01]  /*21770*/  IADD3 R6, P2, R18, R6, RZ ;  /* 0x0000000612067210 */ /* 0x000fe20007f5e0ff */
[----:B------:R-:W-:Y:S01]  /*21780*/  BSSY B1, `(.L_x_38) ;  /* 0x0000015000017945 */ /* 0x000fe20003800000 */
[----:B------:R-:W-:Y:S02]  /*21790*/  MOV R161, UR8 ;  /* 0x0000000800a17c02 */ /* 0x000fe40008000f00 */
[----:B------:R-:W-:Y:S02]  /*217a0*/  IADD3.X R7, R19, R153, RZ, P2, !PT ;  /* 0x0000009913077210 */ /* 0x000fe400017fe4ff */
[----:B------:R-:W-:Y:S01]  /*217b0*/  ISETP.GT.AND P4, PT, R0, 0x1, P0 ;  /* 0x000000010000780c */ /* 0x000fe20000784270 */
[----:B------:R-:W-:Y:S02]  /*217c0*/  IMAD.SHL.U32 R161, R161, 0x20, RZ ;  /* 0x00000020a1a17824 */ /* 0x000fe400078e00ff */
[----:B------:R-:W-:-:S04]  /*217d0*/  IMAD.WIDE.U32 R6, R22, UR42, R6 ;  /* 0x0000002a16067c25 */ /* 0x000fc8000f8e0006 */
[----:B------:R-:W-:Y:S01]  /*217e0*/  IMAD.IADD R7, R159, 0x1, R7 ;  /* 0x000000019f077824 */ /* 0x000fe200078e0207 */
[----:B-1----:R-:W-:-:S04]  /*217f0*/  LEA R8, P2, R6, R12, 0x2 ;  /* 0x0000000c06087211 */ /* 0x002fc800078410ff */
[----:B------:R-:W-:Y:S02]  /*21800*/  LEA.HI.X R9, R6, R13, R7, 0x2, P2 ;  /* 0x0000000d06097211 */ /* 0x000fe400010f1407 */
[----:B------:R-:W-:Y:S02]  /*21810*/  MOV R6, UR8 ;  /* 0x0000000800067c02 */ /* 0x000fe40008000f00 */
[----:B--2---:R-:W-:-:S05]  /*21820*/  LOP3.LUT R153, R23, 0xffffe000, RZ, 0xc0, !PT ;  /* 0xffffe00017997812 */ /* 0x004fca00078ec0ff */
[----:B------:R-:W-:-:S04]  /*21830*/  FMUL R153, R153, R16 ;  /* 0x0000001099997220 */ /* 0x000fc80000400000 */
[----:B---3--:R-:W-:Y:S01]  /*21840*/  FFMA R153, R160, R2, R153 ;  /* 0x00000002a0997223 */ /* 0x008fe20000000099 */
[----:B------:R-:W-:-:S04]  /*21850*/  IMAD.U32 R160, RZ, RZ, UR9 ;  /* 0x00000009ffa07e24 */ /* 0x000fc8000f8e00ff */
[----:B------:R-:W-:Y:S02]  /*21860*/  F2FP.TF32.F32.PACK_B R153, R153 ;  /* 0x00000099ff99723e */ /* 0x000fe400024050ff */
[----:B------:R-:W-:Y:S02]  /*21870*/  SHF.L.U64.HI R160, R6, 0x5, R160 ;  /* 0x0000000506a07819 */ /* 0x000fe400000102a0 */
[----:B------:R-:W-:-:S04]  /*21880*/  IADD3 R6, P2, R161, R4, RZ ;  /* 0x00000004a1067210 */ /* 0x000fc80007f5e0ff */
[----:B------:R-:W-:-:S05]  /*21890*/  IADD3.X R7, R160, R5, RZ, P2, !PT ;  /* 0x00000005a0077210 */ /* 0x000fca00017fe4ff */
[----:B------:R1:W-:Y:S01]  /*218a0*/  @P1 STG.E desc[UR44][R6.64], R153 ;  /* 0x0000009906001986 */ /* 0x0003e2000c10192c */
[----:B------:R-:W-:Y:S05]  /*218b0*/  @!P4 BRA `(.L_x_39) ;  /* 0x000000000004c947 */ /* 0x000fea0003800000 */
[----:B------:R2:W5:Y:S02]  /*218c0*/  LDG.E.LTC128B R23, desc[UR44][R8.64+0x4] ;  /* 0x0000042c08177981 */ /* 0x000564000c1e1920 */
.L_x_39:
[----:B------:R-:W-:Y:S05]  /*218d0*/  BSYNC B1 ;  /* 0x0000000000017941 */ /* 0x000fea0003800000 */
.L_x_38:
[----:B------:R-:W3:Y:S01]  /*218e0*/  LDL.LU R162, [R1+0xc] ;  /* 0x00000c0001a27983 */ /* 0x000ee20000300800 */
[----:B-1---5:R-:W-:Y:S01]  /*218f0*/  LOP3.LUT R153, R23, 0xffffe000, RZ, 0xc0, !PT ;  /* 0xffffe00017997812 */ /* 0x022fe200078ec0ff */
[----:B------:R-:W-:Y:S01]  /*21900*/  BSSY B1, `(.L_x_40) ;  /* 0x0000009000017945 */ /* 0x000fe20003800000 */
[----:B------:R-:W-:-:S03]  /*21910*/  ISETP.GT.AND P1, PT, R0, 0x8, P3 ;  /* 0x000000080000780c */ /* 0x000fc60001f24270 */
[----:B------:R-:W-:-:S04]  /*21920*/  FMUL R153, R153, R16 ;  /* 0x0000001099997220 */ /* 0x000fc80000400000 */
[----:B---3--:R-:W-:-:S05]  /*21930*/  FFMA R153, R162, R2, R153 ;  /* 0x00000002a2997223 */ /* 0x008fca0000000099 */
[----:B------:R-:W-:-:S05]  /*21940*/  F2FP.TF32.F32.PACK_B R153, R153 ;  /* 0x00000099ff99723e */ /* 0x000fca00024050ff */
[----:B------:R1:W-:Y:S02]  /*21950*/  @P4 STG.E desc[UR44][R6.64+0x4], R153 ;  /* 0x0000049906004986 */ /* 0x0003e4000c10192c */
[----:B-1----:R-:W-:Y:S01]  /*21960*/  IMAD.MOV.U32 R153, RZ, RZ, R23 ;  /* 0x000000ffff997224 */ /* 0x002fe200078e0017 */
[----:B------:R-:W-:Y:S06]  /*21970*/  @!P1 BRA `(.L_x_41) ;  /* 0x0000000000049947 */ /* 0x000fec0003800000 */
[----:B------:R1:W5:Y:S02]  /*21980*/  LDG.E.LTC128B R153, desc[UR44][R10.64+0x20] ;  /* 0x0000202c0a997981 */ /* 0x000364000c1e1920 */
.L_x_41:
[----:B------:R-:W-:Y:S05]  /*21990*/  BSYNC B1 ;  /* 0x0000000000017941 */ /* 0x000fea0003800000 */
.L_x_40:
[----:B------:R-:W3:Y:S01]  /*219a0*/  LDL.LU R162, [R1+0x10] ;  /* 0x0000100001a27983 */ /* 0x000ee20000300800 */
[----:B-----5:R-:W-:Y:S01]  /*219b0*/  LOP3.LUT R23, R153, 0xffffe000, RZ, 0xc0, !PT ;  /* 0xffffe00099177812 */ /* 0x020fe200078ec0ff */
[----:B------:R-:W-:Y:S01]  /*219c0*/  BSSY B1, `(.L_x_42) ;  /* 0x0000008000017945 */ /* 0x000fe20003800000 */
[----:B------:R-:W-:-:S03]  /*219d0*/  ISETP.GT.AND P2, PT, R0, 0x9, P3 ;  /* 0x000000090000780c */ /* 0x000fc60001f44270 */
[----:B------:R-:W-:-:S04]  /*219e0*/  FMUL R23, R23, R16 ;  /* 0x0000001017177220 */ /* 0x000fc80000400000 */
[----:B---3--:R-:W-:-:S05]  /*219f0*/  FFMA R23, R162, R2, R23 ;  /* 0x00000002a2177223 */ /* 0x008fca0000000017 */
[----:B------:R-:W-:-:S05]  /*21a00*/  F2FP.TF32.F32.PACK_B R23, R23 ;  /* 0x00000017ff17723e */ /* 0x000fca00024050ff */
[----:B------:R3:W-:Y:S01]  /*21a10*/  @P1 STG.E desc[UR44][R4.64+0x20], R23 ;  /* 0x0000201704001986 */ /* 0x0007e2000c10192c */
[----:B------:R-:W-:Y:S05]  /*21a20*/  @!P2 BRA `(.L_x_43) ;  /* 0x000000000004a947 */ /* 0x000fea0003800000 */
[----:B------:R4:W5:Y:S02]  /*21a30*/  LDG.E.LTC128B R153, desc[UR44][R10.64+0x24] ;  /* 0x0000242c0a997981 */ /* 0x000964000c1e1920 */
.L_x_43:
[----:B------:R-:W-:Y:S05]  /*21a40*/  BSYNC B1 ;  /* 0x0000000000017941 */ /* 0x000fea0003800000 */
.L_x_42:
[----:B------:R-:W2:Y:S01]  /*21a50*/  LDL.LU R162, [R1+0x14] ;  /* 0x0000140001a27983 */ /* 0x000ea20000300800 */
[----:B---3-5:R-:W-:Y:S01]  /*21a60*/  LOP3.LUT R23, R153, 0xffffe000, RZ, 0xc0, !PT ;  /* 0xffffe00099177812 */ /* 0x028fe200078ec0ff */
[----:B------:R-:W-:Y:S01]  /*21a70*/  BSSY B1, `(.L_x_44) ;  /* 0x0000008000017945 */ /* 0x000fe20003800000 */
[----:B------:R-:W-:-:S03]  /*21a80*/  ISETP.GT.AND P1, PT, R0, 0x8, P0 ;  /* 0x000000080000780c */ /* 0x000fc60000724270 */
[----:B------:R-:W-:-:S04]  /*21a90*/  FMUL R23, R23, R16 ;  /* 0x0000001017177220 */ /* 0x000fc80000400000 */
[----:B--2---:R-:W-:-:S05]  /*21aa0*/  FFMA R23, R162, R2, R23 ;  /* 0x00000002a2177223 */ /* 0x004fca0000000017 */
[----:B------:R-:W-:-:S05]  /*21ab0*/  F2FP.TF32.F32.PACK_B R23, R23 ;  /* 0x00000017ff17723e */ /* 0x000fca00024050ff */
[----:B------:R2:W-:Y:S01]  /*21ac0*/  @P2 STG.E desc[UR44][R4.64+0x24], R23 ;  /* 0x0000241704002986 */ /* 0x0005e2000c10192c */
[----:B------:R-:W-:Y:S05]  /*21ad0*/  @!P1 BRA `(.L_x_45) ;  /* 0x0000000000049947 */ /* 0x000fea0003800000 */
[----:B------:R3:W5:Y:S02]  /*21ae0*/  LDG.E.LTC128B R153, desc[UR44][R8.64+0x20] ;  /* 0x0000202c08997981 */ /* 0x000764000c1e1920 */
.L_x_45:
[----:B------:R-:W-:Y:S05]  /*21af0*/  BSYNC B1 ;  /* 0x0000000000017941 */ /* 0x000fea0003800000 */
.L_x_44:
[----:B------:R-:W4:Y:S01]  /*21b00*/  LDL.LU R162, [R1+0x18] ;  /* 0x0000180001a27983 */ /* 0x000f220000300800 */
[----:B--2--5:R-:W-:Y:S01]  /*21b10*/  LOP3.LUT R23, R153, 0xffffe000, RZ, 0xc0, !PT ;  /* 0xffffe00099177812 */ /* 0x024fe200078ec0ff */
[----:B------:R-:W-:Y:S01]  /*21b20*/  BSSY B1, `(.L_x_46) ;  /* 0x0000008000017945 */ /* 0x000fe20003800000 */
[----:B------:R-:W-:-:S03]  /*21b30*/  ISETP.GT.AND P2, PT, R0, 0x9, P0 ;  /* 0x000000090000780c */ /* 0x000fc60000744270 */
[----:B------:R-:W-:-:S04]  /*21b40*/  FMUL R23, R23, R16 ;  /* 0x0000001017177220 */ /* 0x000fc80000400000 */
[----:B----4-:R-:W-:-:S05]  /*21b50*/  FFMA R23, R162, R2, R23 ;  /* 0x00000002a2177223 */ /* 0x010fca0000000017 */
[----:B------:R-:W-:-:S05]  /*21b60*/  F2FP.TF32.F32.PACK_B R23, R23 ;  /* 0x00000017ff17723e */ /* 0x000fca00024050ff */
[----:B------:R2:W-:Y:S01]  /*21b70*/  @P1 STG.E desc[UR44][R6.64+0x20], R23 ;  /* 0x0000201706001986 */ /* 0x0005e2000c10192c */
[----:B------:R-:W-:Y:S05]  /*21b80*/  @!P2 BRA `(.L_x_47) ;  /* 0x000000000004a947 */ /* 0x000fea0003800000 */
[----:B------:R4:W5:Y:S02]  /*21b90*/  LDG.E.LTC128B R153, desc[UR44][R8.64+0x24] ;  /* 0x0000242c08997981 */ /* 0x000964000c1e1920 */
.L_x_47:
[----:B------:R-:W-:Y:S05]  /*21ba0*/  BSYNC B1 ;  /* 0x0000000000017941 */ /* 0x000fea0003800000 */
.L_x_46:
[----:B------:R-:W3:Y:S01]  /*21bb0*/  LDL.LU R162, [R1+0x1c] ;  /* 0x00001c0001a27983 */ /* 0x000ee20000300800 */
[----:B--2--5:R-:W-:Y:S01]  /*21bc0*/  LOP3.LUT R23, R153, 0xffffe000, RZ, 0xc0, !PT ;  /* 0xffffe00099177812 */ /* 0x024fe200078ec0ff */
        /* <DEDUP_REMOVED lines=8> */
.L_x_49:
[----:B------:R-:W-:Y:S05]  /*21c50*/  BSYNC B1 ;  /* 0x0000000000017941 */ /* 0x000fea0003800000 */
.L_x_48:
        /* <DEDUP_REMOVED lines=10> */
.L_x_51:
[----:B------:R-:W-:Y:S05]  /*21d00*/  BSYNC B1 ;  /* 0x0000000000017941 */ /* 0x000fea0003800000 */
.L_x_50:
        /* <DEDUP_REMOVED lines=10> */
.L_x_53:
[----:B------:R-:W-:Y:S05]  /*21db0*/  BSYNC B1 ;  /* 0x0000000000017941 */ /* 0x000fea0003800000 */
.L_x_52:
        /* <DEDUP_REMOVED lines=10> */
.L_x_55:
[----:B------:R-:W-:Y:S05]  /*21e60*/  BSYNC B1 ;  /* 0x0000000000017941 */ /* 0x000fea0003800000 */
.L_x_54:
        /* <DEDUP_REMOVED lines=10> */
.L_x_57:
[----:B------:R-:W-:Y:S05]  /*21f10*/  BSYNC B1 ;  /* 0x0000000000017941 */ /* 0x000fea0003800000 */
.L_x_56:
        /* <DEDUP_REMOVED lines=10> */
.L_x_59:
[----:B------:R-:W-:Y:S05]  /*21fc0*/  BSYNC B1 ;  /* 0x0000000000017941 */ /* 0x000fea0003800000 */
.L_x_58:
        /* <DEDUP_REMOVED lines=10> */
.L_x_61:
[----:B------:R-:W-:Y:S05]  /*22070*/  BSYNC B1 ;  /* 0x0000000000017941 */ /* 0x000fea0003800000 */
.L_x_60:
        /* <DEDUP_REMOVED lines=10> */
.L_x_63:
[----:B------:R-:W-:Y:S05]  /*22120*/  BSYNC B1 ;  /* 0x0000000000017941 */ /* 0x000fea0003800000 */
.L_x_62:
        /* <DEDUP_REMOVED lines=10> */
.L_x_65:
[----:B------:R-:W-:Y:S05]  /*221d0*/  BSYNC B1 ;  /* 0x0000000000017941 */ /* 0x000fea0003800000 */
.L_x_64:
        /* <DEDUP_REMOVED lines=10> */
.L_x_67:
[----:B------:R-:W-:Y:S05]  /*22280*/  BSYNC B1 ;  /* 0x0000000000017941 */ /* 0x000fea0003800000 */
.L_x_66:
        /* <DEDUP_REMOVED lines=10> */
.L_x_69:
[----:B------:R-:W-:Y:S05]  /*22330*/  BSYNC B1 ;  /* 0x0000000000017941 */ /* 0x000fea0003800000 */
.L_x_68:
        /* <DEDUP_REMOVED lines=10> */
.L_x_71:
[----:B------:R-:W-:Y:S05]  /*223e0*/  BSYNC B1 ;  /* 0x0000000000017941 */ /* 0x000fea0003800000 */
.L_x_70:
        /* <DEDUP_REMOVED lines=10> */
.L_x_73:
[----:B------:R-:W-:Y:S05]  /*22490*/  BSYNC B1 ;  /* 0x0000000000017941 */ /* 0x000fea0003800000 */
.L_x_72:
        /* <DEDUP_REMOVED lines=10> */
.L_x_75:
[----:B------:R-:W-:Y:S05]  /*22540*/  BSYNC B1 ;  /* 0x0000000000017941 */ /* 0x000fea0003800000 */
.L_x_74:
        /* <DEDUP_REMOVED lines=10> */
.L_x_77:
[----:B------:R-:W-:Y:S05]  /*225f0*/  BSYNC B1 ;  /* 0x0000000000017941 */ /* 0x000fea0003800000 */
.L_x_76:
        /* <DEDUP_REMOVED lines=10> */
.L_x_79:
[----:B------:R-:W-:Y:S05]  /*226a0*/  BSYNC B1 ;  /* 0x0000000000017941 */ /* 0x000fea0003800000 */
.L_x_78:
        /* <DEDUP_REMOVED lines=10> */
.L_x_81:
[----:B------:R-:W-:Y:S05]  /*22750*/  BSYNC B1 ;  /* 0x0000000000017941 */ /* 0x000fea0003800000 */
.L_x_80:
        /* <DEDUP_REMOVED lines=10> */
.L_x_83:
[----:B------:R-:W-:Y:S05]  /*22800*/  BSYNC B1 ;  /* 0x0000000000017941 */ /* 0x000fea0003800000 */
.L_x_82:
        /* <DEDUP_REMOVED lines=10> */
.L_x_85:
[----:B------:R-:W-:Y:S05]  /*228b0*/  BSYNC B1 ;  /* 0x0000000000017941 */ /* 0x000fea0003800000 */
.L_x_84:
        /* <DEDUP_REMOVED lines=10> */
.L_x_87:
[----:B------:R-:W-:Y:S05]  /*22960*/  BSYNC B1 ;  /* 0x0000000000017941 */ /* 0x000fea0003800000 */
.L_x_86:
        /* <DEDUP_REMOVED lines=10> */
.L_x_89:
[----:B------:R-:W-:Y:S05]  /*22a10*/  BSYNC B1 ;  /* 0x0000000000017941 */ /* 0x000fea0003800000 */
.L_x_88:
        /* <DEDUP_REMOVED lines=10> */
.L_x_91:
[----:B------:R-:W-:Y:S05]  /*22ac0*/  BSYNC B1 ;  /* 0x0000000000017941 */ /* 0x000fea0003800000 */
.L_x_90:
        /* <DEDUP_REMOVED lines=10> */
.L_x_93:
[----:B------:R-:W-:Y:S05]  /*22b70*/  BSYNC B1 ;  /* 0x0000000000017941 */ /* 0x000fea0003800000 */
.L_x_92:
        /* <DEDUP_REMOVED lines=10> */
.L_x_95:
[----:B------:R-:W-:Y:S05]  /*22c20*/  BSYNC B1 ;  /* 0x0000000000017941 */ /* 0x000fea0003800000 */
.L_x_94:
        /* <DEDUP_REMOVED lines=10> */
.L_x_97:
[----:B------:R-:W-:Y:S05]  /*22cd0*/  BSYNC B1 ;  /* 0x0000000000017941 */ /* 0x000fea0003800000 */
.L_x_96:
        /* <DEDUP_REMOVED lines=10> */
.L_x_99:
[----:B------:R-:W-:Y:S05]  /*22d80*/  BSYNC B1 ;  /* 0x0000000000017941 */ /* 0x000fea0003800000 */
.L_x_98:
        /* <DEDUP_REMOVED lines=10> */
.L_x_101:
[----:B------:R-:W-:Y:S05]  /*22e30*/  BSYNC B1 ;  /* 0x0000000000017941 */ /* 0x000fea0003800000 */
.L_x_100:
        /* <DEDUP_REMOVED lines=10> */
.L_x_103:
[----:B------:R-:W-:Y:S05]  /*22ee0*/  BSYNC B1 ;  /* 0x0000000000017941 */ /* 0x000fea0003800000 */
.L_x_102:
        /* <DEDUP_REMOVED lines=10> */
.L_x_105:
[----:B------:R-:W-:Y:S05]  /*22f90*/  BSYNC B1 ;  /* 0x0000000000017941 */ /* 0x000fea0003800000 */
.L_x_104:
        /* <DEDUP_REMOVED lines=10> */
.L_x_107:
[----:B------:R-:W-:Y:S05]  /*23040*/  BSYNC B1 ;  /* 0x0000000000017941 */ /* 0x000fea0003800000 */
.L_x_106:
        /* <DEDUP_REMOVED lines=10> */
.L_x_109:
[----:B------:R-:W-:Y:S05]  /*230f0*/  BSYNC B1 ;  /* 0x0000000000017941 */ /* 0x000fea0003800000 */
.L_x_108:
        /* <DEDUP_REMOVED lines=10> */
.L_x_111:
[----:B------:R-:W-:Y:S05]  /*231a0*/  BSYNC B1 ;  /* 0x0000000000017941 */ /* 0x000fea0003800000 */
.L_x_110:
        /* <DEDUP_REMOVED lines=10> */
.L_x_113:
[----:B------:R-:W-:Y:S05]  /*23250*/  BSYNC B1 ;  /* 0x0000000000017941 */ /* 0x000fea0003800000 */
.L_x_112:
        /* <DEDUP_REMOVED lines=10> */
.L_x_115:
[----:B------:R-:W-:Y:S05]  /*23300*/  BSYNC B1 ;  /* 0x0000000000017941 */ /* 0x000fea0003800000 */
.L_x_114:
        /* <DEDUP_REMOVED lines=10> */
.L_x_117:
[----:B------:R-:W-:Y:S05]  /*233b0*/  BSYNC B1 ;  /* 0x0000000000017941 */ /* 0x000fea0003800000 */
.L_x_116:
        /* <DEDUP_REMOVED lines=10> */
.L_x_119:
[----:B------:R-:W-:Y:S05]  /*23460*/  BSYNC B1 ;  /* 0x0000000000017941 */ /* 0x000fea0003800000 */
.L_x_118:
        /* <DEDUP_REMOVED lines=10> */
.L_x_121:
[----:B------:R-:W-:Y:S05]  /*23510*/  BSYNC B1 ;  /* 0x0000000000017941 */ /* 0x000fea0003800000 */
.L_x_120:
        /* <DEDUP_REMOVED lines=10> */
.L_x_123:
[----:B------:R-:W-:Y:S05]  /*235c0*/  BSYNC B1 ;  /* 0x0000000000017941 */ /* 0x000fea0003800000 */
.L_x_122:
        /* <DEDUP_REMOVED lines=10> */
.L_x_125:
[----:B------:R-:W-:Y:S05]  /*23670*/  BSYNC B1 ;  /* 0x0000000000017941 */ /* 0x000fea0003800000 */
.L_x_124:
        /* <DEDUP_REMOVED lines=10> */
.L_x_127:
[----:B------:R-:W-:Y:S05]  /*23720*/  BSYNC B1 ;  /* 0x0000000000017941 */ /* 0x000fea0003800000 */
.L_x_126:
        /* <DEDUP_REMOVED lines=10> */
.L_x_129:
[----:B------:R-:W-:Y:S05]  /*237d0*/  BSYNC B1 ;  /* 0x0000000000017941 */ /* 0x000fea0003800000 */
.L_x_128:
        /* <DEDUP_REMOVED lines=10> */
.L_x_131:
[----:B------:R-:W-:Y:S05]  /*23880*/  BSYNC B1 ;  /* 0x0000000000017941 */ /* 0x000fea0003800000 */
.L_x_130:
        /* <DEDUP_REMOVED lines=10> */
.L_x_133:
[----:B------:R-:W-:Y:S05]  /*23930*/  BSYNC B1 ;  /* 0x0000000000017941 */ /* 0x000fea0003800000 */
.L_x_132:
        /* <DEDUP_REMOVED lines=10> */
.L_x_135:
[----:B------:R-:W-:Y:S05]  /*239e0*/  BSYNC B1 ;  /* 0x0000000000017941 */ /* 0x000fea0003800000 */
.L_x_134:
        /* <DEDUP_REMOVED lines=10> */
.L_x_137:
[----:B------:R-:W-:Y:S05]  /*23a90*/  BSYNC B1 ;  /* 0x0000000000017941 */ /* 0x000fea0003800000 */
.L_x_136:
        /* <DEDUP_REMOVED lines=10> */
.L_x_139:
[----:B------:R-:W-:Y:S05]  /*23b40*/  BSYNC B1 ;  /* 0x0000000000017941 */ /* 0x000fea0003800000 */
.L_x_138:
        /* <DEDUP_REMOVED lines=10> */
.L_x_141:
[----:B------:R-:W-:Y:S05]  /*23bf0*/  BSYNC B1 ;  /* 0x0000000000017941 */ /* 0x000fea0003800000 */
.L_x_140:
        /* <DEDUP_REMOVED lines=10> */
.L_x_143:
[----:B------:R-:W-:Y:S05]  /*23ca0*/  BSYNC B1 ;  /* 0x0000000000017941 */ /* 0x000fea0003800000 */
.L_x_142:
        /* <DEDUP_REMOVED lines=10> */
.L_x_145:
[----:B------:R-:W-:Y:S05]  /*23d50*/  BSYNC B1 ;  /* 0x0000000000017941 */ /* 0x000fea0003800000 */
.L_x_144:
        /* <DEDUP_REMOVED lines=10> */
.L_x_147:
[----:B------:R-:W-:Y:S05]  /*23e00*/  BSYNC B1 ;  /* 0x0000000000017941 */ /* 0x000fea0003800000 */
.L_x_146:
        /* <DEDUP_REMOVED lines=10> */
.L_x_149:
[----:B------:R-:W-:Y:S05]  /*23eb0*/  BSYNC B1 ;  /* 0x0000000000017941 */ /* 0x000fea0003800000 */
.L_x_148:
        /* <DEDUP_REMOVED lines=10> */
.L_x_151:
[----:B------:R-:W-:Y:S05]  /*23f60*/  BSYNC B1 ;  /* 0x0000000000017941 */ /* 0x000fea0003800000 */
.L_x_150:
        /* <DEDUP_REMOVED lines=10> */
.L_x_153:
[----:B------:R-:W-:Y:S05]  /*24010*/  BSYNC B1 ;  /* 0x0000000000017941 */ /* 0x000fea0003800000 */
.L_x_152:
        /* <DEDUP_REMOVED lines=10> */
.L_x_155:
[----:B------:R-:W-:Y:S05]  /*240c0*/  BSYNC B1 ;  /* 0x0000000000017941 */ /* 0x000fea0003800000 */
.L_x_154:
        /* <DEDUP_REMOVED lines=10> */
.L_x_157:
[----:B------:R-:W-:Y:S05]  /*24170*/  BSYNC B1 ;  /* 0x0000000000017941 */ /* 0x000fea0003800000 */
.L_x_156:
        /* <DEDUP_REMOVED lines=10> */
.L_x_159:
[----:B------:R-:W-:Y:S05]  /*24220*/  BSYNC B1 ;  /* 0x0000000000017941 */ /* 0x000fea0003800000 */
.L_x_158:
        /* <DEDUP_REMOVED lines=10> */
.L_x_161:
[----:B------:R-:W-:Y:S05]  /*242d0*/  BSYNC B1 ;  /* 0x0000000000017941 */ /* 0x000fea0003800000 */
.L_x_160:
        /* <DEDUP_REMOVED lines=10> */
.L_x_163:
[----:B------:R-:W-:Y:S05]  /*24380*/  BSYNC B1 ;  /* 0x0000000000017941 */ /* 0x000fea0003800000 */
.L_x_162:
        /* <DEDUP_REMOVED lines=10> */
.L_x_165:
[----:B------:R-:W-:Y:S05]  /*24430*/  BSYNC B1 ;  /* 0x0000000000017941 */ /* 0x000fea0003800000 */
.L_x_164:
        /* <DEDUP_REMOVED lines=10> */
.L_x_167:
[----:B------:R-:W-:Y:S05]  /*244e0*/  BSYNC B1 ;  /* 0x0000000000017941 */ /* 0x000fea0003800000 */
.L_x_166:
        /* <DEDUP_REMOVED lines=10> */
.L_x_169:
[----:B------:R-:W-:Y:S05]  /*24590*/  BSYNC B1 ;  /* 0x0000000000017941 */ /* 0x000fea0003800000 */
.L_x_168:
        /* <DEDUP_REMOVED lines=10> */
.L_x_171:
[----:B------:R-:W-:Y:S05]  /*24640*/  BSYNC B1 ;  /* 0x0000000000017941 */ /* 0x000fea0003800000 */
.L_x_170:
        /* <DEDUP_REMOVED lines=10> */
.L_x_173:
[----:B------:R-:W-:Y:S05]  /*246f0*/  BSYNC B1 ;  /* 0x0000000000017941 */ /* 0x000fea0003800000 */
.L_x_172:
        /* <DEDUP_REMOVED lines=10> */
.L_x_175:
[----:B------:R-:W-:Y:S05]  /*247a0*/  BSYNC B1 ;  /* 0x0000000000017941 */ /* 0x000fea0003800000 */
.L_x_174:
        /* <DEDUP_REMOVED lines=10> */
.L_x_177:
[----:B------:R-:W-:Y:S05]  /*24850*/  BSYNC B1 ;  /* 0x0000000000017941 */ /* 0x000fea0003800000 */
.L_x_176:
        /* <DEDUP_REMOVED lines=10> */
.L_x_179:
[----:B------:R-:W-:Y:S05]  /*24900*/  BSYNC B1 ;  /* 0x0000000000017941 */ /* 0x000fea0003800000 */
.L_x_178:
        /* <DEDUP_REMOVED lines=10> */
.L_x_181:
[----:B------:R-:W-:Y:S05]  /*249b0*/  BSYNC B1 ;  /* 0x0000000000017941 */ /* 0x000fea0003800000 */
.L_x_180:
        /* <DEDUP_REMOVED lines=10> */
.L_x_183:
[----:B------:R-:W-:Y:S05]  /*24a60*/  BSYNC B1 ;  /* 0x0000000000017941 */ /* 0x000fea0003800000 */
.L_x_182:
        /* <DEDUP_REMOVED lines=10> */
.L_x_185:
[----:B------:R-:W-:Y:S05]  /*24b10*/  BSYNC B1 ;  /* 0x0000000000017941 */ /* 0x000fea0003800000 */
.L_x_184:
        /* <DEDUP_REMOVED lines=10> */
.L_x_187:
[----:B------:R-:W-:Y:S05]  /*24bc0*/  BSYNC B1 ;  /* 0x0000000000017941 */ /* 0x000fea0003800000 */
.L_x_186:
        /* <DEDUP_REMOVED lines=10> */
.L_x_189:
[----:B------:R-:W-:Y:S05]  /*24c70*/  BSYNC B1 ;  /* 0x0000000000017941 */ /* 0x000fea0003800000 */
.L_x_188:
        /* <DEDUP_REMOVED lines=10> */
.L_x_191:
[----:B------:R-:W-:Y:S05]  /*24d20*/  BSYNC B1 ;  /* 0x0000000000017941 */ /* 0x000fea0003800000 */
.L_x_190:
        /* <DEDUP_REMOVED lines=10> */
.L_x_193:
[----:B------:R-:W-:Y:S05]  /*24dd0*/  BSYNC B1 ;  /* 0x0000000000017941 */ /* 0x000fea0003800000 */
.L_x_192:
        /* <DEDUP_REMOVED lines=10> */
.L_x_195:
[----:B------:R-:W-:Y:S05]  /*24e80*/  BSYNC B1 ;  /* 0x0000000000017941 */ /* 0x000fea0003800000 */
.L_x_194:
        /* <DEDUP_REMOVED lines=10> */
.L_x_197:
[----:B------:R-:W-:Y:S05]  /*24f30*/  BSYNC B1 ;  /* 0x0000000000017941 */ /* 0x000fea0003800000 */
.L_x_196:
        /* <DEDUP_REMOVED lines=10> */
.L_x_199:
[----:B------:R-:W-:Y:S05]  /*24fe0*/  BSYNC B1 ;  /* 0x0000000000017941 */ /* 0x000fea0003800000 */
.L_x_198:
        /* <DEDUP_REMOVED lines=10> */
.L_x_201:
[----:B------:R-:W-:Y:S05]  /*25090*/  BSYNC B1 ;  /* 0x0000000000017941 */ /* 0x000fea0003800000 */
.L_x_200:
        /* <DEDUP_REMOVED lines=10> */
.L_x_203:
[----:B------:R-:W-:Y:S05]  /*25140*/  BSYNC B1 ;  /* 0x0000000000017941 */ /* 0x000fea0003800000 */
.L_x_202:
        /* <DEDUP_REMOVED lines=10> */
.L_x_205:
[----:B------:R-:W-:Y:S05]  /*251f0*/  BSYNC B1 ;  /* 0x0000000000017941 */ /* 0x000fea0003800000 */
.L_x_204:
        /* <DEDUP_REMOVED lines=10> */
.L_x_207:
[----:B------:R-:W-:Y:S05]  /*252a0*/  BSYNC B1 ;  /* 0x0000000000017941 */ /* 0x000fea0003800000 */
.L_x_206:
        /* <DEDUP_REMOVED lines=10> */
.L_x_209:
[----:B------:R-:W-:Y:S05]  /*25350*/  BSYNC B1 ;  /* 0x0000000000017941 */ /* 0x000fea0003800000 */
.L_x_208:
        /* <DEDUP_REMOVED lines=10> */
.L_x_211:
[----:B------:R-:W-:Y:S05]  /*25400*/  BSYNC B1 ;  /* 0x0000000000017941 */ /* 0x000fea0003800000 */
.L_x_210:
        /* <DEDUP_REMOVED lines=10> */
.L_x_213:
[----:B------:R-:W-:Y:S05]  /*254b0*/  BSYNC B1 ;  /* 0x0000000000017941 */ /* 0x000fea0003800000 */
.L_x_212:
        /* <DEDUP_REMOVED lines=10> */
.L_x_215:
[----:B------:R-:W-:Y:S05]  /*25560*/  BSYNC B1 ;  /* 0x0000000000017941 */ /* 0x000fea0003800000 */
.L_x_214:
        /* <DEDUP_REMOVED lines=10> */
.L_x_217:
[----:B------:R-:W-:Y:S05]  /*25610*/  BSYNC B1 ;  /* 0x0000000000017941 */ /* 0x000fea0003800000 */
.L_x_216:
        /* <DEDUP_REMOVED lines=10> */
.L_x_219:
[----:B------:R-:W-:Y:S05]  /*256c0*/  BSYNC B1 ;  /* 0x0000000000017941 */ /* 0x000fea0003800000 */
.L_x_218:
        /* <DEDUP_REMOVED lines=10> */
.L_x_221:
[----:B------:R-:W-:Y:S05]  /*25770*/  BSYNC B1 ;  /* 0x0000000000017941 */ /* 0x000fea0003800000 */
.L_x_220:
        /* <DEDUP_REMOVED lines=10> */
.L_x_223:
[----:B------:R-:W-:Y:S05]  /*25820*/  BSYNC B1 ;  /* 0x0000000000017941 */ /* 0x000fea0003800000 */
.L_x_222:
        /* <DEDUP_REMOVED lines=10> */
.L_x_225:
[----:B------:R-:W-:Y:S05]  /*258d0*/  BSYNC B1 ;  /* 0x0000000000017941 */ /* 0x000fea0003800000 */
.L_x_224:
        /* <DEDUP_REMOVED lines=10> */
.L_x_227:
[----:B------:R-:W-:Y:S05]  /*25980*/  BSYNC B1 ;  /* 0x0000000000017941 */ /* 0x000fea0003800000 */
.L_x_226:
        /* <DEDUP_REMOVED lines=10> */
.L_x_229:
[----:B------:R-:W-:Y:S05]  /*25a30*/  BSYNC B1 ;  /* 0x0000000000017941 */ /* 0x000fea0003800000 */
.L_x_228:
        /* <DEDUP_REMOVED lines=10> */
.L_x_231:
[----:B------:R-:W-:Y:S05]  /*25ae0*/  BSYNC B1 ;  /* 0x0000000000017941 */ /* 0x000fea0003800000 */
.L_x_230:
        /* <DEDUP_REMOVED lines=10> */
.L_x_233:
[----:B------:R-:W-:Y:S05]  /*25b90*/  BSYNC B1 ;  /* 0x0000000000017941 */ /* 0x000fea0003800000 */
.L_x_232:
        /* <DEDUP_REMOVED lines=10> */
.L_x_235:
[----:B------:R-:W-:Y:S05]  /*25c40*/  BSYNC B1 ;  /* 0x0000000000017941 */ /* 0x000fea0003800000 */
.L_x_234:
        /* <DEDUP_REMOVED lines=10> */
.L_x_237:
[----:B------:R-:W-:Y:S05]  /*25cf0*/  BSYNC B1 ;  /* 0x0000000000017941 */ /* 0x000fea0003800000 */
.L_x_236:
        /* <DEDUP_REMOVED lines=10> */
.L_x_239:
[----:B------:R-:W-:Y:S05]  /*25da0*/  BSYNC B1 ;  /* 0x0000000000017941 */ /* 0x000fea0003800000 */
.L_x_238:
        /* <DEDUP_REMOVED lines=10> */
.L_x_241:
[----:B------:R-:W-:Y:S05]  /*25e50*/  BSYNC B1 ;  /* 0x0000000000017941 */ /* 0x000fea0003800000 */
.L_x_240:
        /* <DEDUP_REMOVED lines=10> */
.L_x_243:
[----:B------:R-:W-:Y:S05]  /*25f00*/  BSYNC B1 ;  /* 0x0000000000017941 */ /* 0x000fea0003800000 */
.L_x_242:
        /* <DEDUP_REMOVED lines=10> */
.L_x_245:
[----:B------:R-:W-:Y:S05]  /*25fb0*/  BSYNC B1 ;  /* 0x0000000000017941 */ /* 0x000fea0003800000 */
.L_x_244:
        /* <DEDUP_REMOVED lines=10> */
.L_x_247:
[----:B------:R-:W-:Y:S05]  /*26060*/  BSYNC B1 ;  /* 0x0000000000017941 */ /* 0x000fea0003800000 */
.L_x_246:
        /* <DEDUP_REMOVED lines=10> */
.L_x_249:
[----:B------:R-:W-:Y:S05]  /*26110*/  BSYNC B1 ;  /* 0x0000000000017941 */ /* 0x000fea0003800000 */
.L_x_248:
        /* <DEDUP_REMOVED lines=10> */
.L_x_251:
[----:B------:R-:W-:Y:S05]  /*261c0*/  BSYNC B1 ;  /* 0x0000000000017941 */ /* 0x000fea0003800000 */
.L_x_250:
        /* <DEDUP_REMOVED lines=10> */
.L_x_253:
[----:B------:R-:W-:Y:S05]  /*26270*/  BSYNC B1 ;  /* 0x0000000000017941 */ /* 0x000fea0003800000 */
.L_x_252:
        /* <DEDUP_REMOVED lines=10> */
.L_x_255:
[----:B------:R-:W-:Y:S05]  /*26320*/  BSYNC B1 ;  /* 0x0000000000017941 */ /* 0x000fea0003800000 */
.L_x_254:
        /* <DEDUP_REMOVED lines=10> */
.L_x_257:
[----:B------:R-:W-:Y:S05]  /*263d0*/  BSYNC B1 ;  /* 0x0000000000017941 */ /* 0x000fea0003800000 */
.L_x_256:
        /* <DEDUP_REMOVED lines=10> */
.L_x_259:
[----:B------:R-:W-:Y:S05]  /*26480*/  BSYNC B1 ;  /* 0x0000000000017941 */ /* 0x000fea0003800000 */
.L_x_258:
        /* <DEDUP_REMOVED lines=10> */
.L_x_261:
[----:B------:R-:W-:Y:S05]  /*26530*/  BSYNC B1 ;  /* 0x0000000000017941 */ /* 0x000fea0003800000 */
.L_x_260:
        /* <DEDUP_REMOVED lines=10> */
.L_x_263:
[----:B------:R-:W-:Y:S05]  /*265e0*/  BSYNC B1 ;  /* 0x0000000000017941 */ /* 0x000fea0003800000 */
.L_x_262:
        /* <DEDUP_REMOVED lines=10> */
.L_x_265:
[----:B------:R-:W-:Y:S05]  /*26690*/  BSYNC B1 ;  /* 0x0000000000017941 */ /* 0x000fea0003800000 */
.L_x_264:
        /* <DEDUP_REMOVED lines=10> */
.L_x_267:
[----:B------:R-:W-:Y:S05]  /*26740*/  BSYNC B1 ;  /* 0x0000000000017941 */ /* 0x000fea0003800000 */
.L_x_266:
        /* <DEDUP_REMOVED lines=10> */
.L_x_269:
[----:B------:R-:W-:Y:S05]  /*267f0*/  BSYNC B1 ;  /* 0x0000000000017941 */ /* 0x000fea0003800000 */
.L_x_268:
        /* <DEDUP_REMOVED lines=10> */
.L_x_271:
[----:B------:R-:W-:Y:S05]  /*268a0*/  BSYNC B1 ;  /* 0x0000000000017941 */ /* 0x000fea0003800000 */
.L_x_270:
        /* <DEDUP_REMOVED lines=10> */
.L_x_273:
[----:B------:R-:W-:Y:S05]  /*26950*/  BSYNC B1 ;  /* 0x0000000000017941 */ /* 0x000fea0003800000 */
.L_x_272:
        /* <DEDUP_REMOVED lines=10> */
.L_x_275:
[----:B------:R-:W-:Y:S05]  /*26a00*/  BSYNC B1 ;  /* 0x0000000000017941 */ /* 0x000fea0003800000 */
.L_x_274:
        /* <DEDUP_REMOVED lines=10> */
.L_x_277:
[----:B------:R-:W-:Y:S05]  /*26ab0*/  BSYNC B1 ;  /* 0x0000000000017941 */ /* 0x000fea0003800000 */
.L_x_276:
        /* <DEDUP_REMOVED lines=10> */
.L_x_279:
[----:B------:R-:W-:Y:S05]  /*26b60*/  BSYNC B1 ;  /* 0x0000000000017941 */ /* 0x000fea0003800000 */
.L_x_278:
        /* <DEDUP_REMOVED lines=10> */
.L_x_281:
[----:B------:R-:W-:Y:S05]  /*26c10*/  BSYNC B1 ;  /* 0x0000000000017941 */ /* 0x000fea0003800000 */
.L_x_280:
        /* <DEDUP_REMOVED lines=10> */
.L_x_283:
[----:B------:R-:W-:Y:S05]  /*26cc0*/  BSYNC B1 ;  /* 0x0000000000017941 */ /* 0x000fea0003800000 */
.L_x_282:
[----:B01-34-:R-:W3:Y:S01]  /*26cd0*/  LDL.LU R10, [R1+0x1f4] ;  /* 0x0001f400010a7983 */ /* 0x01bee20000300800 */
        /* <DEDUP_REMOVED lines=9> */
.L_x_285:
[----:B------:R-:W-:Y:S05]  /*26d70*/  BSYNC B1 ;  /* 0x0000000000017941 */ /* 0x000fea0003800000 */
.L_x_284:
[----:B------:R-:W3:Y:S01]  /*26d80*/  LDL.LU R10, [R1+0x1f8] ;  /* 0x0001f800010a7983 */ /* 0x000ee20000300800 */
[----:B0----5:R-:W-:Y:S01]  /*26d90*/  LOP3.LUT R11, R153, 0xffffe000, RZ, 0xc0, !PT ;  /* 0xffffe000990b7812 */ /* 0x021fe200078ec0ff */
[----:B------:R-:W-:Y:S01]  /*26da0*/  BSSY B1, `(.L_x_286) ;  /* 0x000000b000017945 */ /* 0x000fe20003800000 */
[----:B------:R-:W-:Y:S02]  /*26db0*/  ISETP.GT.AND P1, PT, R0, 0xf9, P0 ;  /* 0x000000f90000780c */ /* 0x000fe40000724270 */
[----:B------:R-:W-:Y:S01]  /*26dc0*/  IADD3 R169, P2, R3, 0x80, RZ ;  /* 0x0000008003a97810 */ /* 0x000fe20007f5e0ff */
[----:B------:R-:W-:-:S03]  /*26dd0*/  FMUL R11, R11, R16 ;  /* 0x000000100b0b7220 */ /* 0x000fc60000400000 */
[----:B------:R-:W-:Y:S01]  /*26de0*/  IADD3.X R3, RZ, UR7, RZ, P2, !PT ;  /* 0x00000007ff037c10 */ /* 0x000fe200097fe4ff */
[----:B---3--:R-:W-:-:S04]  /*26df0*/  FFMA R11, R10, R2, R11 ;  /* 0x000000020a0b7223 */ /* 0x008fc8000000000b */
[----:B------:R-:W-:Y:S01]  /*26e00*/  IMAD R10, R3, R14, RZ ;  /* 0x0000000e030a7224 */ /* 0x000fe200078e02ff */
[----:B------:R-:W-:-:S05]  /*26e10*/  F2FP.TF32.F32.PACK_B R11, R11 ;  /* 0x0000000bff0b723e */ /* 0x000fca00024050ff */
[----:B------:R0:W-:Y:S01]  /*26e20*/  @P4 STG.E desc[UR44][R6.64+0x3e0], R11 ;  /* 0x0003e00b06004986 */ /* 0x0001e2000c10192c */
[----:B------:R-:W-:Y:S05]  /*26e30*/  @!P1 BRA `(.L_x_287) ;  /* 0x0000000000049947 */ /* 0x000fea0003800000 */
[----:B------:R3:W5:Y:S02]  /*26e40*/  LDG.E.LTC128B R153, desc[UR44][R8.64+0x3e4] ;  /* 0x0003e42c08997981 */ /* 0x000764000c1e1920 */
.L_x_287:
[----:B------:R-:W-:Y:S05]  /*26e50*/  BSYNC B1 ;  /* 0x0000000000017941 */ /* 0x000fea0003800000 */
.L_x_286:
[----:B0-----:R-:W4:Y:S01]  /*26e60*/  LDL.LU R11, [R1+0x1fc] ;  /* 0x0001fc00010b7983 */ /* 0x001f220000300800 */
[----:B-----5:R-:W-:Y:S01]  /*26e70*/  LOP3.LUT R3, R153, 0xffffe000, RZ, 0xc0, !PT ;  /* 0xffffe00099037812 */ /* 0x020fe200078ec0ff */
[C---:B--2---:R-:W-:Y:S01]  /*26e80*/  IMAD R23, R169.reuse, R15, R10 ;  /* 0x0000000fa9177224 */ /* 0x044fe200078e020a */
[----:B------:R-:W-:Y:S01]  /*26e90*/  ISETP.GT.AND P0, PT, R158, 0x80, PT ;  /* 0x000000809e00780c */ /* 0x000fe20003f04270 */
[----:B-1-3--:R-:W-:-:S04]  /*26ea0*/  IMAD.WIDE.U32 R8, R169, R14, R20 ;  /* 0x0000000ea9087225 */ /* 0x00afc800078e0014 */
[----:B------:R-:W-:Y:S01]  /*26eb0*/  FMUL R3, R3, R16 ;  /* 0x0000001003037220 */ /* 0x000fe20000400000 */
[----:B------:R-:W-:Y:S01]  /*26ec0*/  ISETP.GT.AND P4, PT, R0, RZ, P0 ;  /* 0x000000ff0000720c */ /* 0x000fe20000784270 */
[----:B------:R-:W-:Y:S01]  /*26ed0*/  IMAD.IADD R9, R9, 0x1, R23 ;  /* 0x0000000109097824 */ /* 0x000fe200078e0217 */
[----:B------:R-:W-:Y:S01]  /*26ee0*/  LEA R10, P2, R8, R12, 0x2 ;  /* 0x0000000c080a7211 */ /* 0x000fe200078410ff */
[----:B----4-:R-:W-:-:S03]  /*26ef0*/  FFMA R15, R11, R2, R3 ;  /* 0x000000020b0f7223 */ /* 0x010fc60000000003 */
[----:B------:R-:W-:Y:S02]  /*26f00*/  LEA.HI.X R11, R8, R13, R9, 0x2, P2 ;  /* 0x0000000d080b7211 */ /* 0x000fe400010f1409 */
[----:B------:R-:W-:-:S05]  /*26f10*/  F2FP.TF32.F32.PACK_B R15, R15 ;  /* 0x0000000fff0f723e */ /* 0x000fca00024050ff */
[----:B------:R0:W-:Y:S04]  /*26f20*/  @P1 STG.E desc[UR44][R6.64+0x3e4], R15 ;  /* 0x0003e40f06001986 */ /* 0x0001e8000c10192c */
[----:B------:R-:W2:Y:S01]  /*26f30*/  @P4 LDG.E.LTC128B R153, desc[UR44][R10.64] ;  /* 0x0000002c0a994981 */ /* 0x000ea2000c1e1920 */
[----:B------:R-:W-:Y:S01]  /*26f40*/  IMAD.WIDE.U32 R8, R169, R14, R18 ;  /* 0x0000000ea9087225 */ /* 0x000fe200078e0012 */
[----:B------:R-:W-:Y:S01]  /*26f50*/  MOV R167, UR8 ;  /* 0x0000000800a77c02 */ /* 0x000fe20008000f00 */
[----:B------:R-:W-:Y:S01]  /*26f60*/  BSSY B1, `(.L_x_288) ;  /* 0x0000014000017945 */ /* 0x000fe20003800000 */
[----:B------:R-:W-:Y:S01]  /*26f70*/  ISETP.GT.AND P2, PT, R0, 0x1, P0 ;  /* 0x000000010000780c */ /* 0x000fe20000744270 */
[----:B------:R-:W-:Y:S01]  /*26f80*/  IMAD.U32 R165, RZ, RZ, UR8 ;  /* 0x00000008ffa57e24 */ /* 0x000fe2000f8e00ff */
[----:B------:R-:W-:Y:S01]  /*26f90*/  IADD3 R9, R23, R9, RZ ;  /* 0x0000000917097210 */ /* 0x000fe20007ffe0ff */
[----:B------:R-:W-:-:S03]  /*26fa0*/  IMAD.U32 R164, RZ, RZ, UR9 ;  /* 0x00000009ffa47e24 */ /* 0x000fc6000f8e00ff */
[----:B------:R-:W-:Y:S01]  /*26fb0*/  SHF.L.U32 R165, R165, 0x9, RZ ;  /* 0x00000009a5a57819 */ /* 0x000fe200000006ff */
[----:B------:R-:W-:Y:S01]  /*26fc0*/  IMAD.WIDE.U32 R162, R22, UR42, R8 ;  /* 0x0000002a16a27c25 */ /* 0x000fe2000f8e0008 */
[----:B------:R-:W-:Y:S02]  /*26fd0*/  SHF.L.U64.HI R167, R167, 0x9, R164 ;  /* 0x00000009a7a77819 */ /* 0x000fe400000102a4 */
[----:B------:R-:W-:Y:S02]  /*26fe0*/  IADD3 R8, P1, R165, R4, RZ ;  /* 0x00000004a5087210 */ /* 0x000fe40007f3e0ff */
[----:B0-----:R-:W-:Y:S02]  /*26ff0*/  LEA R6, P3, R162, R12, 0x2 ;  /* 0x0000000ca2067211 */ /* 0x001fe400078610ff */
[----:B------:R-:W-:Y:S02]  /*27000*/  IADD3.X R9, R167, R5, RZ, P1, !PT ;  /* 0x00000005a7097210 */ /* 0x000fe40000ffe4ff */
[----:B--2---:R-:W-:-:S05]  /*27010*/  LOP3.LUT R3, R153, 0xffffe000, RZ, 0xc0, !PT ;  /* 0xffffe00099037812 */ /* 0x004fca00078ec0ff */
[----:B------:R-:W-:-:S04]  /*27020*/  FMUL R3, R3, R16 ;  /* 0x0000001003037220 */ /* 0x000fc80000400000 */
[----:B------:R-:W-:Y:S01]  /*27030*/  FFMA R11, R24, R2, R3 ;  /* 0x00000002180b7223 */ /* 0x000fe20000000003 */
[----:B------:R-:W-:-:S04]  /*27040*/  IMAD.IADD R3, R159, 0x1, R163 ;  /* 0x000000019f037824 */ /* 0x000fc800078e02a3 */
[----:B------:R-:W-:Y:S02]  /*27050*/  F2FP.TF32.F32.PACK_B R11, R11 ;  /* 0x0000000bff0b723e */ /* 0x000fe400024050ff */
[----:B------:R-:W-:-:S03]  /*27060*/  LEA.HI.X R7, R162, R13, R3, 0x2, P3 ;  /* 0x0000000da2077211 */ /* 0x000fc600018f1403 */
[----:B------:R0:W-:Y:S01]  /*27070*/  @P4 STG.E desc[UR44][R8.64], R11 ;  /* 0x0000000b08004986 */ /* 0x0001e2000c10192c */
[----:B------:R-:W-:Y:S05]  /*27080*/  @!P2 BRA `(.L_x_289) ;  /* 0x000000000004a947 */ /* 0x000fea0003800000 */
[----:B------:R1:W5:Y:S02]  /*27090*/  LDG.E.LTC128B R153, desc[UR44][R6.64+0x4] ;  /* 0x0000042c06997981 */ /* 0x000364000c1e1920 */
.L_x_289:
[----:B------:R-:W-:Y:S05]  /*270a0*/  BSYNC B1 ;  /* 0x0000000000017941 */ /* 0x000fea0003800000 */
.L_x_288:
[----:B-----5:R-:W-:Y:S01]  /*270b0*/  LOP3.LUT R3, R153, 0xffffe000, RZ, 0xc0, !PT ;  /* 0xffffe00099037812 */ /* 0x020fe200078ec0ff */
[----:B------:R-:W-:Y:S01]  /*270c0*/  IMAD.WIDE.U32 R14, R169, R14, R156 ;  /* 0x0000000ea90e7225 */ /* 0x000fe200078e009c */
[----:B------:R-:W-:Y:S01]  /*270d0*/  ISETP.GT.AND P1, PT, R158, 0x88, PT ;  /* 0x000000889e00780c */ /* 0x000fe20003f24270 */
[----:B------:R-:W-:Y:S02]  /*270e0*/  BSSY B1, `(.L_x_290) ;  /* 0x000000f000017945 */ /* 0x000fe40003800000 */
[----:B------:R-:W-:Y:S01]  /*270f0*/  FMUL R10, R3, R16 ;  /* 0x00000010030a7220 */ /* 0x000fe20000400000 */
[----:B------:R-:W-:Y:S01]  /*27100*/  ISETP.GT.AND P3, PT, R0, RZ, P1 ;  /* 0x000000ff0000720c */ /* 0x000fe20000f64270 */
[----:B------:R-:W-:Y:S01]  /*27110*/  IMAD.IADD R23, R23, 0x1, R15 ;  /* 0x0000000117177824 */ /* 0x000fe200078e020f */
[----:B------:R-:W-:Y:S01]  /*27120*/  IADD3 R154, P4, R154, R14, RZ ;  /* 0x0000000e9a9a7210 */ /* 0x000fe20007f9e0ff */
[----:B------:R-:W-:Y:S01]  /*27130*/  FFMA R25, R25, R2, R10 ;  /* 0x0000000219197223 */ /* 0x000fe2000000000a */
[----:B------:R-:W-:-:S02]  /*27140*/  IADD3 R14, P5, R18, R14, RZ ;  /* 0x0000000e120e7210 */ /* 0x000fc40007fbe0ff */
[----:B------:R-:W-:Y:S02]  /*27150*/  IADD3.X R20, R23, R21, RZ, P4, !PT ;  /* 0x0000001517147210 */ /* 0x000fe400027fe4ff */
[----:B------:R-:W-:Y:S01]  /*27160*/  F2FP.TF32.F32.PACK_B R25, R25 ;  /* 0x00000019ff19723e */ /* 0x000fe200024050ff */
[----:B------:R-:W-:Y:S01]  /*27170*/  IMAD.X R15, R19, 0x1, R23, P5 ;  /* 0x00000001130f7824 */ /* 0x000fe200028e0617 */
[----:B------:R-:W-:-:S03]  /*27180*/  LEA R10, P4, R154, R12, 0x2 ;  /* 0x0000000c9a0a7211 */ /* 0x000fc600078810ff */
[----:B------:R2:W-:Y:S01]  /*27190*/  @P2 STG.E desc[UR44][R8.64+0x4], R25 ;  /* 0x0000041908002986 */ /* 0x0005e2000c10192c */
[----:B0-----:R-:W-:Y:S01]  /*271a0*/  LEA.HI.X R11, R154, R13, R20, 0x2, P4 ;  /* 0x0000000d9a0b7211 */ /* 0x001fe200020f1414 */
[----:B------:R-:W-:Y:S08]  /*271b0*/  @!P3 BRA `(.L_x_291) ;  /* 0x000000000004b947 */ /* 0x000ff00003800000 */
[----:B------:R0:W5:Y:S02]  /*271c0*/  LDG.E.LTC128B R153, desc[UR44][R10.64] ;  /* 0x0000002c0a997981 */ /* 0x000164000c1e1920 */
.L_x_291:
[----:B------:R-:W-:Y:S05]  /*271d0*/  BSYNC B1 ;  /* 0x0000000000017941 */ /* 0x000fea0003800000 */
.L_x_290:
[----:B-----5:R-:W-:Y:S01]  /*271e0*/  LOP3.LUT R3, R153, 0xffffe000, RZ, 0xc0, !PT ;  /* 0xffffe00099037812 */ /* 0x020fe200078ec0ff */
[----:B------:R-:W-:Y:S01]  /*271f0*/  IMAD.WIDE.U32 R22, R22, UR42, R14 ;  /* 0x0000002a16167c25 */ /* 0x000fe2000f8e000e */
[----:B0-----:R-:W-:Y:S01]  /*27200*/  IADD3 R10, P2, R8, R161, RZ ;  /* 0x000000a1080a7210 */ /* 0x001fe20007f5e0ff */
[----:B------:R-:W-:Y:S01]  /*27210*/  BSSY B1, `(.L_x_292) ;  /* 0x000000c000017945 */ /* 0x000fe20003800000 */
[----:B------:R-:W-:Y:S01]  /*27220*/  ISETP.GT.AND P5, PT, R0, 0x1, P1 ;  /* 0x000000010000780c */ /* 0x000fe20000fa4270 */
[----:B------:R-:W-:Y:S01]  /*27230*/  FMUL R3, R3, R16 ;  /* 0x0000001003037220 */ /* 0x000fe20000400000 */
[----:B------:R-:W-:Y:S01]  /*27240*/  IADD3 R159, R159, R23, RZ ;  /* 0x000000179f9f7210 */ /* 0x000fe20007ffe0ff */
[----:B------:R-:W-:Y:S01]  /*27250*/  IMAD.X R11, R9, 0x1, R160, P2 ;  /* 0x00000001090b7824 */ /* 0x000fe200010e06a0 */
[----:B------:R-:W-:Y:S01]  /*27260*/  LEA R12, P4, R22, R12, 0x2 ;  /* 0x0000000c160c7211 */ /* 0x000fe200078810ff */
[----:B------:R-:W-:-:S03]  /*27270*/  FFMA R3, R26, R2, R3 ;  /* 0x000000021a037223 */ /* 0x000fc60000000003 */
[----:B------:R-:W-:Y:S02]  /*27280*/  LEA.HI.X R13, R22, R13, R159, 0x2, P4 ;  /* 0x0000000d160d7211 */ /* 0x000fe400020f149f */
[----:B------:R-:W-:-:S05]  /*27290*/  F2FP.TF32.F32.PACK_B R3, R3 ;  /* 0x00000003ff03723e */ /* 0x000fca00024050ff */
[----:B------:R0:W-:Y:S01]  /*272a0*/  @P3 STG.E desc[UR44][R10.64], R3 ;  /* 0x000000030a003986 */ /* 0x0001e2000c10192c */
[----:B------:R-:W-:Y:S05]  /*272b0*/  @!P5 BRA `(.L_x_293) ;  /* 0x000000000004d947 */ /* 0x000fea0003800000 */
[----:B------:R3:W5:Y:S02]  /*272c0*/  LDG.E.LTC128B R153, desc[UR44][R12.64+0x4] ;  /* 0x0000042c0c997981 */ /* 0x000764000c1e1920 */
.L_x_293:
[----:B------:R-:W-:Y:S05]  /*272d0*/  BSYNC B1 ;  /* 0x0000000000017941 */ /* 0x000fea0003800000 */
.L_x_292:
[----:B0----5:R-:W-:Y:S01]  /*272e0*/  LOP3.LUT R3, R153, 0xffffe000, RZ, 0xc0, !PT ;  /* 0xffffe00099037812 */ /* 0x021fe200078ec0ff */
[----:B------:R-:W-:Y:S01]  /*272f0*/  BSSY B1, `(.L_x_294) ;  /* 0x0000008000017945 */ /* 0x000fe20003800000 */
[----:B------:R-:W-:-:S03]  /*27300*/  ISETP.GT.AND P2, PT, R0, 0x8, P0 ;  /* 0x000000080000780c */ /* 0x000fc60000744270 */
[----:B------:R-:W-:-:S04]  /*27310*/  FMUL R14, R3, R16 ;  /* 0x00000010030e7220 */ /* 0x000fc80000400000 */
[----:B------:R-:W-:-:S05]  /*27320*/  FFMA R27, R27, R2, R14 ;  /* 0x000000021b1b7223 */ /* 0x000fca000000000e */
[----:B------:R-:W-:-:S05]  /*27330*/  F2FP.TF32.F32.PACK_B R27, R27 ;  /* 0x0000001bff1b723e */ /* 0x000fca00024050ff */
[----:B------:R0:W-:Y:S01]  /*27340*/  @P5 STG.E desc[UR44][R10.64+0x4], R27 ;  /* 0x0000041b0a005986 */ /* 0x0001e2000c10192c */
[----:B------:R-:W-:Y:S05]  /*27350*/  @!P2 BRA `(.L_x_295) ;  /* 0x000000000004a947 */ /* 0x000fea0003800000 */
[----:B------:R4:W5:Y:S02]  /*27360*/  LDG.E.LTC128B R153, desc[UR44][R6.64+0x20] ;  /* 0x0000202c06997981 */ /* 0x000964000c1e1920 */
.L_x_295:
[----:B------:R-:W-:Y:S05]  /*27370*/  BSYNC B1 ;  /* 0x0000000000017941 */ /* 0x000fea0003800000 */
.L_x_294:
[----:B-----5:R-:W-:Y:S01]  /*27380*/  LOP3.LUT R3, R153, 0xffffe000, RZ, 0xc0, !PT ;  /* 0xffffe00099037812 */ /* 0x020fe200078ec0ff */
        /* <DEDUP_REMOVED lines=8> */
.L_x_297:
[----:B------:R-:W-:Y:S05]  /*27410*/  BSYNC B1 ;  /* 0x0000000000017941 */ /* 0x000fea0003800000 */
.L_x_296:
        /* <DEDUP_REMOVED lines=9> */
.L_x_299:
[----:B------:R-:W-:Y:S05]  /*274b0*/  BSYNC B1 ;  /* 0x0000000000017941 */ /* 0x000fea0003800000 */
.L_x_298:
[----:B-----5:R-:W-:Y:S01]  /*274c0*/  LOP3.LUT R3, R153, 0xffffe000, RZ, 0xc0, !PT ;  /* 0xffffe00099037812 */ /* 0x020fe200078ec0ff */
[----:B------:R-:W-:Y:S01]  /*274d0*/  BSSY B1, `(.L_x_300) ;  /* 0x000000a000017945 */ /* 0x000fe20003800000 */
[----:B------:R-:W-:Y:S02]  /*274e0*/  IADD3 R10, P3, R161, R8, RZ ;  /* 0x00000008a10a7210 */ /* 0x000fe40007f7e0ff */
[----:B------:R-:W-:Y:S01]  /*274f0*/  ISETP.GT.AND P2, PT, R0, 0x9, P1 ;  /* 0x000000090000780c */ /* 0x000fe20000f44270 */
[----:B------:R-:W-:Y:S01]  /*27500*/  FMUL R3, R3, R16 ;  /* 0x0000001003037220 */ /* 0x000fe20000400000 */
[----:B------:R-:W-:-:S03]  /*27510*/  IADD3.X R11, R160, R9, RZ, P3, !PT ;  /* 0x00000009a00b7210 */ /* 0x000fc60001ffe4ff */
[----:B------:R-:W-:-:S05]  /*27520*/  FFMA R3, R30, R2, R3 ;  /* 0x000000021e037223 */ /* 0x000fca0000000003 */
[----:B------:R-:W-:-:S05]  /*27530*/  F2FP.TF32.F32.PACK_B R3, R3 ;  /* 0x00000003ff03723e */ /* 0x000fca00024050ff */
[----:B------:R0:W-:Y:S01]  /*27540*/  @P4 STG.E desc[UR44][R10.64+0x20], R3 ;  /* 0x000020030a004986 */ /* 0x0001e2000c10192c */
[----:B------:R-:W-:Y:S05]  /*27550*/  @!P2 BRA `(.L_x_301) ;  /* 0x000000000004a947 */ /* 0x000fea0003800000 */
[----:B------:R0:W5:Y:S02]  /*27560*/  LDG.E.LTC128B R153, desc[UR44][R12.64+0x24] ;  /* 0x0000242c0c997981 */ /* 0x000164000c1e1920 */
.L_x_301:
[----:B------:R-:W-:Y:S05]  /*27570*/  BSYNC B1 ;  /* 0x0000000000017941 */ /* 0x000fea0003800000 */
.L_x_300:
[----:B0----5:R-:W-:Y:S01]  /*27580*/  LOP3.LUT R3, R153, 0xffffe000, RZ, 0xc0, !PT ;  /* 0xffffe00099037812 */ /* 0x021fe200078ec0ff */
[----:B------:R-:W-:Y:S01]  /*27590*/  BSSY B1, `(.L_x_302) ;  /* 0x000000a000017945 */ /* 0x000fe20003800000 */
[----:B------:R-:W-:Y:S02]  /*275a0*/  IADD3 R4, P3, P4, R161, R4, R165 ;  /* 0x00000004a1047210 */ /* 0x000fe40007c7e0a5 */
[----:B------:R-:W-:Y:S01]  /*275b0*/  ISETP.GT.AND P5, PT, R0, 0x10, P0 ;  /* 0x000000100000780c */ /* 0x000fe200007a4270 */
[----:B------:R-:W-:Y:S01]  /*275c0*/  FMUL R10, R3, R16 ;  /* 0x00000010030a7220 */ /* 0x000fe20000400000 */
[----:B------:R-:W-:-:S03]  /*275d0*/  IADD3.X R5, R160, R5, R167, P3, P4 ;  /* 0x00000005a0057210 */ /* 0x000fc60001fe84a7 */
[----:B------:R-:W-:-:S05]  /*275e0*/  FFMA R31, R31, R2, R10 ;  /* 0x000000021f1f7223 */ /* 0x000fca000000000a */
[----:B------:R-:W-:-:S05]  /*275f0*/  F2FP.TF32.F32.PACK_B R31, R31 ;  /* 0x0000001fff1f723e */ /* 0x000fca00024050ff */
[----:B------:R0:W-:Y:S01]  /*27600*/  @P2 STG.E desc[UR44][R4.64+0x24], R31 ;  /* 0x0000241f04002986 */ /* 0x0001e2000c10192c */
[----:B------:R-:W-:Y:S05]  /*27610*/  @!P5 BRA `(.L_x_303) ;  /* 0x000000000004d947 */ /* 0x000fea0003800000 */
[----:B------:R0:W5:Y:S02]  /*27620*/  LDG.E.LTC128B R153, desc[UR44][R6.64+0x40] ;  /* 0x0000402c06997981 */ /* 0x000164000c1e1920 */
.L_x_303:
[----:B------:R-:W-:Y:S05]  /*27630*/  BSYNC B1 ;  /* 0x0000000000017941 */ /* 0x000fea0003800000 */
.L_x_302:
        /* <DEDUP_REMOVED lines=9> */
.L_x_305:
[----:B------:R-:W-:Y:S05]  /*276d0*/  BSYNC B1 ;  /* 0x0000000000017941 */ /* 0x000fea0003800000 */
.L_x_304:
        /* <DEDUP_REMOVED lines=9> */
.L_x_307:
[----:B------:R-:W-:Y:S05]  /*27770*/  BSYNC B1 ;  /* 0x0000000000017941 */ /* 0x000fea0003800000 */
.L_x_306:
        /* <DEDUP_REMOVED lines=9> */
.L_x_309:
[----:B------:R-:W-:Y:S05]  /*27810*/  BSYNC B1 ;  /* 0x0000000000017941 */ /* 0x000fea0003800000 */
.L_x_308:
        /* <DEDUP_REMOVED lines=9> */
.L_x_311:
[----:B------:R-:W-:Y:S05]  /*278b0*/  BSYNC B1 ;  /* 0x0000000000017941 */ /* 0x000fea0003800000 */
.L_x_310:
        /* <DEDUP_REMOVED lines=9> */
.L_x_313:
[----:B------:R-:W-:Y:S05]  /*27950*/  BSYNC B1 ;  /* 0x0000000000017941 */ /* 0x000fea0003800000 */
.L_x_312:
        /* <DEDUP_REMOVED lines=9> */
.L_x_315:
[----:B------:R-:W-:Y:S05]  /*279f0*/  BSYNC B1 ;  /* 0x0000000000017941 */ /* 0x000fea0003800000 */
.L_x_314:
        /* <DEDUP_REMOVED lines=9> */
.L_x_317:
[----:B------:R-:W-:Y:S05]  /*27a90*/  BSYNC B1 ;  /* 0x0000000000017941 */ /* 0x000fea0003800000 */
.L_x_316:
        /* <DEDUP_REMOVED lines=9> */
.L_x_319:
[----:B------:R-:W-:Y:S05]  /*27b30*/  BSYNC B1 ;  /* 0x0000000000017941 */ /* 0x000fea0003800000 */
.L_x_318:
        /* <DEDUP_REMOVED lines=9> */
.L_x_321:
[----:B------:R-:W-:Y:S05]  /*27bd0*/  BSYNC B1 ;  /* 0x0000000000017941 */ /* 0x000fea0003800000 */
.L_x_320:
        /* <DEDUP_REMOVED lines=9> */
.L_x_323:
[----:B------:R-:W-:Y:S05]  /*27c70*/  BSYNC B1 ;  /* 0x0000000000017941 */ /* 0x000fea0003800000 */
.L_x_322:
        /* <DEDUP_REMOVED lines=9> */
.L_x_325:
[----:B------:R-:W-:Y:S05]  /*27d10*/  BSYNC B1 ;  /* 0x0000000000017941 */ /* 0x000fea0003800000 */
.L_x_324:
        /* <DEDUP_REMOVED lines=9> */
.L_x_327:
[----:B------:R-:W-:Y:S05]  /*27db0*/  BSYNC B1 ;  /* 0x0000000000017941 */ /* 0x000fea0003800000 */
.L_x_326:
        /* <DEDUP_REMOVED lines=9> */
.L_x_329:
[----:B------:R-:W-:Y:S05]  /*27e50*/  BSYNC B1 ;  /* 0x0000000000017941 */ /* 0x000fea0003800000 */
.L_x_328:
        /* <DEDUP_REMOVED lines=9> */
.L_x_331:
[----:B------:R-:W-:Y:S05]  /*27ef0*/  BSYNC B1 ;  /* 0x0000000000017941 */ /* 0x000fea0003800000 */
.L_x_330:
        /* <DEDUP_REMOVED lines=9> */
.L_x_333:
[----:B------:R-:W-:Y:S05]  /*27f90*/  BSYNC B1 ;  /* 0x0000000000017941 */ /* 0x000fea0003800000 */
.L_x_332:
        /* <DEDUP_REMOVED lines=9> */
.L_x_335:
[----:B------:R-:W-:Y:S05]  /*28030*/  BSYNC B1 ;  /* 0x0000000000017941 */ /* 0x000fea0003800000 */
.L_x_334:
        /* <DEDUP_REMOVED lines=9> */
.L_x_337:
[----:B------:R-:W-:Y:S05]  /*280d0*/  BSYNC B1 ;  /* 0x0000000000017941 */ /* 0x000fea0003800000 */
.L_x_336:
        /* <DEDUP_REMOVED lines=9> */
.L_x_339:
[----:B------:R-:W-:Y:S05]  /*28170*/  BSYNC B1 ;  /* 0x0000000000017941 */ /* 0x000fea0003800000 */
.L_x_338:
        /* <DEDUP_REMOVED lines=9> */
.L_x_341:
[----:B------:R-:W-:Y:S05]  /*28210*/  BSYNC B1 ;  /* 0x0000000000017941 */ /* 0x000fea0003800000 */
.L_x_340:
        /* <DEDUP_REMOVED lines=9> */
.L_x_343:
[----:B------:R-:W-:Y:S05]  /*282b0*/  BSYNC B1 ;  /* 0x0000000000017941 */ /* 0x000fea0003800000 */
.L_x_342:
        /* <DEDUP_REMOVED lines=9> */
.L_x_345:
[----:B------:R-:W-:Y:S05]  /*28350*/  BSYNC B1 ;  /* 0x0000000000017941 */ /* 0x000fea0003800000 */
.L_x_344:
        /* <DEDUP_REMOVED lines=9> */
.L_x_347:
[----:B------:R-:W-:Y:S05]  /*283f0*/  BSYNC B1 ;  /* 0x0000000000017941 */ /* 0x000fea0003800000 */
.L_x_346:
        /* <DEDUP_REMOVED lines=9> */
.L_x_349:
[----:B------:R-:W-:Y:S05]  /*28490*/  BSYNC B1 ;  /* 0x0000000000017941 */ /* 0x000fea0003800000 */
.L_x_348:
        /* <DEDUP_REMOVED lines=9> */
.L_x_351:
[----:B------:R-:W-:Y:S05]  /*28530*/  BSYNC B1 ;  /* 0x0000000000017941 */ /* 0x000fea0003800000 */
.L_x_350:
        /* <DEDUP_REMOVED lines=9> */
.L_x_353:
[----:B------:R-:W-:Y:S05]  /*285d0*/  BSYNC B1 ;  /* 0x0000000000017941 */ /* 0x000fea0003800000 */
.L_x_352:
        /* <DEDUP_REMOVED lines=9> */
.L_x_355:
[----:B------:R-:W-:Y:S05]  /*28670*/  BSYNC B1 ;  /* 0x0000000000017941 */ /* 0x000fea0003800000 */
.L_x_354:
        /* <DEDUP_REMOVED lines=9> */
.L_x_357:
[----:B------:R-:W-:Y:S05]  /*28710*/  BSYNC B1 ;  /* 0x0000000000017941 */ /* 0x000fea0003800000 */
.L_x_356:
        /* <DEDUP_REMOVED lines=9> */
.L_x_359:
[----:B------:R-:W-:Y:S05]  /*287b0*/  BSYNC B1 ;  /* 0x0000000000017941 */ /* 0x000fea0003800000 */
.L_x_358:
        /* <DEDUP_REMOVED lines=9> */
.L_x_361:
[----:B------:R-:W-:Y:S05]  /*28850*/  BSYNC B1 ;  /* 0x0000000000017941 */ /* 0x000fea0003800000 */
.L_x_360:
        /* <DEDUP_REMOVED lines=9> */
.L_x_363:
[----:B------:R-:W-:Y:S05]  /*288f0*/  BSYNC B1 ;  /* 0x0000000000017941 */ /* 0x000fea0003800000 */
.L_x_362:
        /* <DEDUP_REMOVED lines=9> */
.L_x_365:
[----:B------:R-:W-:Y:S05]  /*28990*/  BSYNC B1 ;  /* 0x0000000000017941 */ /* 0x000fea0003800000 */
.L_x_364:
        /* <DEDUP_REMOVED lines=9> */
.L_x_367:
[----:B------:R-:W-:Y:S05]  /*28a30*/  BSYNC B1 ;  /* 0x0000000000017941 */ /* 0x000fea0003800000 */
.L_x_366:
        /* <DEDUP_REMOVED lines=9> */
.L_x_369:
[----:B------:R-:W-:Y:S05]  /*28ad0*/  BSYNC B1 ;  /* 0x0000000000017941 */ /* 0x000fea0003800000 */
.L_x_368:
        /* <DEDUP_REMOVED lines=9> */
.L_x_371:
[----:B------:R-:W-:Y:S05]  /*28b70*/  BSYNC B1 ;  /* 0x0000000000017941 */ /* 0x000fea0003800000 */
.L_x_370:
        /* <DEDUP_REMOVED lines=9> */
.L_x_373:
[----:B------:R-:W-:Y:S05]  /*28c10*/  BSYNC B1 ;  /* 0x0000000000017941 */ /* 0x000fea0003800000 */
.L_x_372:
        /* <DEDUP_REMOVED lines=9> */
.L_x_375:
[----:B------:R-:W-:Y:S05]  /*28cb0*/  BSYNC B1 ;  /* 0x0000000000017941 */ /* 0x000fea0003800000 */
.L_x_374:
        /* <DEDUP_REMOVED lines=9> */
.L_x_377:
[----:B------:R-:W-:Y:S05]  /*28d50*/  BSYNC B1 ;  /* 0x0000000000017941 */ /* 0x000fea0003800000 */
.L_x_376:
        /* <DEDUP_REMOVED lines=9> */
.L_x_379:
[----:B------:R-:W-:Y:S05]  /*28df0*/  BSYNC B1 ;  /* 0x0000000000017941 */ /* 0x000fea0003800000 */
.L_x_378:
        /* <DEDUP_REMOVED lines=9> */
.L_x_381:
[----:B------:R-:W-:Y:S05]  /*28e90*/  BSYNC B1 ;  /* 0x0000000000017941 */ /* 0x000fea0003800000 */
.L_x_380:
        /* <DEDUP_REMOVED lines=9> */
.L_x_383:
[----:B------:R-:W-:Y:S05]  /*28f30*/  BSYNC B1 ;  /* 0x0000000000017941 */ /* 0x000fea0003800000 */
.L_x_382:
        /* <DEDUP_REMOVED lines=9> */
.L_x_385:
[----:B------:R-:W-:Y:S05]  /*28fd0*/  BSYNC B1 ;  /* 0x0000000000017941 */ /* 0x000fea0003800000 */
.L_x_384:
        /* <DEDUP_REMOVED lines=9> */
.L_x_387:
[----:B------:R-:W-:Y:S05]  /*29070*/  BSYNC B1 ;  /* 0x0000000000017941 */ /* 0x000fea0003800000 */
.L_x_386:
        /* <DEDUP_REMOVED lines=9> */
.L_x_389:
[----:B------:R-:W-:Y:S05]  /*29110*/  BSYNC B1 ;  /* 0x0000000000017941 */ /* 0x000fea0003800000 */
.L_x_388:
        /* <DEDUP_REMOVED lines=9> */
.L_x_391:
[----:B------:R-:W-:Y:S05]  /*291b0*/  BSYNC B1 ;  /* 0x0000000000017941 */ /* 0x000fea0003800000 */
.L_x_390:
        /* <DEDUP_REMOVED lines=9> */
.L_x_393:
[----:B------:R-:W-:Y:S05]  /*29250*/  BSYNC B1 ;  /* 0x0000000000017941 */ /* 0x000fea0003800000 */
.L_x_392:
        /* <DEDUP_REMOVED lines=9> */
.L_x_395:
[----:B------:R-:W-:Y:S05]  /*292f0*/  BSYNC B1 ;  /* 0x0000000000017941 */ /* 0x000fea0003800000 */
.L_x_394:
        /* <DEDUP_REMOVED lines=9> */
.L_x_397:
[----:B------:R-:W-:Y:S05]  /*29390*/  BSYNC B1 ;  /* 0x0000000000017941 */ /* 0x000fea0003800000 */
.L_x_396:
        /* <DEDUP_REMOVED lines=9> */
.L_x_399:
[----:B------:R-:W-:Y:S05]  /*29430*/  BSYNC B1 ;  /* 0x0000000000017941 */ /* 0x000fea0003800000 */
.L_x_398:
        /* <DEDUP_REMOVED lines=9> */
.L_x_401:
[----:B------:R-:W-:Y:S05]  /*294d0*/  BSYNC B1 ;  /* 0x0000000000017941 */ /* 0x000fea0003800000 */
.L_x_400:
        /* <DEDUP_REMOVED lines=9> */
.L_x_403:
[----:B------:R-:W-:Y:S05]  /*29570*/  BSYNC B1 ;  /* 0x0000000000017941 */ /* 0x000fea0003800000 */
.L_x_402:
        /* <DEDUP_REMOVED lines=9> */
.L_x_405:
[----:B------:R-:W-:Y:S05]  /*29610*/  BSYNC B1 ;  /* 0x0000000000017941 */ /* 0x000fea0003800000 */
.L_x_404:
        /* <DEDUP_REMOVED lines=9> */
.L_x_407:
[----:B------:R-:W-:Y:S05]  /*296b0*/  BSYNC B1 ;  /* 0x0000000000017941 */ /* 0x000fea0003800000 */
.L_x_406:
        /* <DEDUP_REMOVED lines=9> */
.L_x_409:
[----:B------:R-:W-:Y:S05]  /*29750*/  BSYNC B1 ;  /* 0x0000000000017941 */ /* 0x000fea0003800000 */
.L_x_408:
        /* <DEDUP_REMOVED lines=9> */
.L_x_411:
[----:B------:R-:W-:Y:S05]  /*297f0*/  BSYNC B1 ;  /* 0x0000000000017941 */ /* 0x000fea0003800000 */
.L_x_410:
        /* <DEDUP_REMOVED lines=9> */
.L_x_413:
[----:B------:R-:W-:Y:S05]  /*29890*/  BSYNC B1 ;  /* 0x0000000000017941 */ /* 0x000fea0003800000 */
.L_x_412:
        /* <DEDUP_REMOVED lines=9> */
.L_x_415:
[----:B------:R-:W-:Y:S05]  /*29930*/  BSYNC B1 ;  /* 0x0000000000017941 */ /* 0x000fea0003800000 */
.L_x_414:
        /* <DEDUP_REMOVED lines=9> */
.L_x_417:
[----:B------:R-:W-:Y:S05]  /*299d0*/  BSYNC B1 ;  /* 0x0000000000017941 */ /* 0x000fea0003800000 */
.L_x_416:
        /* <DEDUP_REMOVED lines=9> */
.L_x_419:
[----:B------:R-:W-:Y:S05]  /*29a70*/  BSYNC B1 ;  /* 0x0000000000017941 */ /* 0x000fea0003800000 */
.L_x_418:
        /* <DEDUP_REMOVED lines=9> */
.L_x_421:
[----:B------:R-:W-:Y:S05]  /*29b10*/  BSYNC B1 ;  /* 0x0000000000017941 */ /* 0x000fea0003800000 */
.L_x_420:
        /* <DEDUP_REMOVED lines=9> */
.L_x_423:
[----:B------:R-:W-:Y:S05]  /*29bb0*/  BSYNC B1 ;  /* 0x0000000000017941 */ /* 0x000fea0003800000 */
.L_x_422:
        /* <DEDUP_REMOVED lines=9> */
.L_x_425:
[----:B------:R-:W-:Y:S05]  /*29c50*/  BSYNC B1 ;  /* 0x0000000000017941 */ /* 0x000fea0003800000 */
.L_x_424:
        /* <DEDUP_REMOVED lines=9> */
.L_x_427:
[----:B------:R-:W-:Y:S05]  /*29cf0*/  BSYNC B1 ;  /* 0x0000000000017941 */ /* 0x000fea0003800000 */
.L_x_426:
        /* <DEDUP_REMOVED lines=9> */
.L_x_429:
[----:B------:R-:W-:Y:S05]  /*29d90*/  BSYNC B1 ;  /* 0x0000000000017941 */ /* 0x000fea0003800000 */
.L_x_428:
        /* <DEDUP_REMOVED lines=9> */
.L_x_431:
[----:B------:R-:W-:Y:S05]  /*29e30*/  BSYNC B1 ;  /* 0x0000000000017941 */ /* 0x000fea0003800000 */
.L_x_430:
        /* <DEDUP_REMOVED lines=9> */
.L_x_433:
[----:B------:R-:W-:Y:S05]  /*29ed0*/  BSYNC B1 ;  /* 0x0000000000017941 */ /* 0x000fea0003800000 */
.L_x_432:
        /* <DEDUP_REMOVED lines=9> */
.L_x_435:
[----:B------:R-:W-:Y:S05]  /*29f70*/  BSYNC B1 ;  /* 0x0000000000017941 */ /* 0x000fea0003800000 */
.L_x_434:
        /* <DEDUP_REMOVED lines=9> */
.L_x_437:
[----:B------:R-:W-:Y:S05]  /*2a010*/  BSYNC B1 ;  /* 0x0000000000017941 */ /* 0x000fea0003800000 */
.L_x_436:
        /* <DEDUP_REMOVED lines=9> */
.L_x_439:
[----:B------:R-:W-:Y:S05]  /*2a0b0*/  BSYNC B1 ;  /* 0x0000000000017941 */ /* 0x000fea0003800000 */
.L_x_438:
        /* <DEDUP_REMOVED lines=9> */
.L_x_441:
[----:B------:R-:W-:Y:S05]  /*2a150*/  BSYNC B1 ;  /* 0x0000000000017941 */ /* 0x000fea0003800000 */
.L_x_440:
        /* <DEDUP_REMOVED lines=9> */
.L_x_443:
[----:B------:R-:W-:Y:S05]  /*2a1f0*/  BSYNC B1 ;  /* 0x0000000000017941 */ /* 0x000fea0003800000 */
.L_x_442:
        /* <DEDUP_REMOVED lines=9> */
.L_x_445:
[----:B------:R-:W-:Y:S05]  /*2a290*/  BSYNC B1 ;  /* 0x0000000000017941 */ /* 0x000fea0003800000 */
.L_x_444:
        /* <DEDUP_REMOVED lines=9> */
.L_x_447:
[----:B------:R-:W-:Y:S05]  /*2a330*/  BSYNC B1 ;  /* 0x0000000000017941 */ /* 0x000fea0003800000 */
.L_x_446:
        /* <DEDUP_REMOVED lines=9> */
.L_x_449:
[----:B------:R-:W-:Y:S05]  /*2a3d0*/  BSYNC B1 ;  /* 0x0000000000017941 */ /* 0x000fea0003800000 */
.L_x_448:
        /* <DEDUP_REMOVED lines=9> */
.L_x_451:
[----:B------:R-:W-:Y:S05]  /*2a470*/  BSYNC B1 ;  /* 0x0000000000017941 */ /* 0x000fea0003800000 */
.L_x_450:
        /* <DEDUP_REMOVED lines=9> */
.L_x_453:
[----:B------:R-:W-:Y:S05]  /*2a510*/  BSYNC B1 ;  /* 0x0000000000017941 */ /* 0x000fea0003800000 */
.L_x_452:
        /* <DEDUP_REMOVED lines=9> */
.L_x_455:
[----:B------:R-:W-:Y:S05]  /*2a5b0*/  BSYNC B1 ;  /* 0x0000000000017941 */ /* 0x000fea0003800000 */
.L_x_454:
        /* <DEDUP_REMOVED lines=9> */
.L_x_457:
[----:B------:R-:W-:Y:S05]  /*2a650*/  BSYNC B1 ;  /* 0x0000000000017941 */ /* 0x000fea0003800000 */
.L_x_456:
        /* <DEDUP_REMOVED lines=9> */
.L_x_459:
[----:B------:R-:W-:Y:S05]  /*2a6f0*/  BSYNC B1 ;  /* 0x0000000000017941 */ /* 0x000fea0003800000 */
.L_x_458:
        /* <DEDUP_REMOVED lines=9> */
.L_x_461:
[----:B------:R-:W-:Y:S05]  /*2a790*/  BSYNC B1 ;  /* 0x0000000000017941 */ /* 0x000fea0003800000 */
.L_x_460:
        /* <DEDUP_REMOVED lines=9> */
.L_x_463:
[----:B------:R-:W-:Y:S05]  /*2a830*/  BSYNC B1 ;  /* 0x0000000000017941 */ /* 0x000fea0003800000 */
.L_x_462:
        /* <DEDUP_REMOVED lines=9> */
.L_x_465:
[----:B------:R-:W-:Y:S05]  /*2a8d0*/  BSYNC B1 ;  /* 0x0000000000017941 */ /* 0x000fea0003800000 */
.L_x_464:
        /* <DEDUP_REMOVED lines=9> */
.L_x_467:
[----:B------:R-:W-:Y:S05]  /*2a970*/  BSYNC B1 ;  /* 0x0000000000017941 */ /* 0x000fea0003800000 */
.L_x_466:
        /* <DEDUP_REMOVED lines=9> */
.L_x_469:
[----:B------:R-:W-:Y:S05]  /*2aa10*/  BSYNC B1 ;  /* 0x0000000000017941 */ /* 0x000fea0003800000 */
.L_x_468:
        /* <DEDUP_REMOVED lines=9> */
.L_x_471:
[----:B------:R-:W-:Y:S05]  /*2aab0*/  BSYNC B1 ;  /* 0x0000000000017941 */ /* 0x000fea0003800000 */
.L_x_470:
        /* <DEDUP_REMOVED lines=9> */
.L_x_473:
[----:B------:R-:W-:Y:S05]  /*2ab50*/  BSYNC B1 ;  /* 0x0000000000017941 */ /* 0x000fea0003800000 */
.L_x_472:
        /* <DEDUP_REMOVED lines=9> */
.L_x_475:
[----:B------:R-:W-:Y:S05]  /*2abf0*/  BSYNC B1 ;  /* 0x0000000000017941 */ /* 0x000fea0003800000 */
.L_x_474:
        /* <DEDUP_REMOVED lines=9> */
.L_x_477:
[----:B------:R-:W-:Y:S05]  /*2ac90*/  BSYNC B1 ;  /* 0x0000000000017941 */ /* 0x000fea0003800000 */
.L_x_476:
        /* <DEDUP_REMOVED lines=9> */
.L_x_479:
[----:B------:R-:W-:Y:S05]  /*2ad30*/  BSYNC B1 ;  /* 0x0000000000017941 */ /* 0x000fea0003800000 */
.L_x_478:
        /* <DEDUP_REMOVED lines=9> */
.L_x_481:
[----:B------:R-:W-:Y:S05]  /*2add0*/  BSYNC B1 ;  /* 0x0000000000017941 */ /* 0x000fea0003800000 */
.L_x_480:
        /* <DEDUP_REMOVED lines=9> */
.L_x_483:
[----:B------:R-:W-:Y:S05]  /*2ae70*/  BSYNC B1 ;  /* 0x0000000000017941 */ /* 0x000fea0003800000 */
.L_x_482:
        /* <DEDUP_REMOVED lines=9> */
.L_x_485:
[----:B------:R-:W-:Y:S05]  /*2af10*/  BSYNC B1 ;  /* 0x0000000000017941 */ /* 0x000fea0003800000 */
.L_x_484:
        /* <DEDUP_REMOVED lines=9> */
.L_x_487:
[----:B------:R-:W-:Y:S05]  /*2afb0*/  BSYNC B1 ;  /* 0x0000000000017941 */ /* 0x000fea0003800000 */
.L_x_486:
        /* <DEDUP_REMOVED lines=9> */
.L_x_489:
[----:B------:R-:W-:Y:S05]  /*2b050*/  BSYNC B1 ;  /* 0x0000000000017941 */ /* 0x000fea0003800000 */
.L_x_488:
        /* <DEDUP_REMOVED lines=9> */
.L_x_491:
[----:B------:R-:W-:Y:S05]  /*2b0f0*/  BSYNC B1 ;  /* 0x0000000000017941 */ /* 0x000fea0003800000 */
.L_x_490:
        /* <DEDUP_REMOVED lines=9> */
.L_x_493:
[----:B------:R-:W-:Y:S05]  /*2b190*/  BSYNC B1 ;  /* 0x0000000000017941 */ /* 0x000fea0003800000 */
.L_x_492:
        /* <DEDUP_REMOVED lines=9> */
.L_x_495:
[----:B------:R-:W-:Y:S05]  /*2b230*/  BSYNC B1 ;  /* 0x0000000000017941 */ /* 0x000fea0003800000 */
.L_x_494:
        /* <DEDUP_REMOVED lines=9> */
.L_x_497:
[----:B------:R-:W-:Y:S05]  /*2b2d0*/  BSYNC B1 ;  /* 0x0000000000017941 */ /* 0x000fea0003800000 */
.L_x_496:
        /* <DEDUP_REMOVED lines=9> */
.L_x_499:
[----:B------:R-:W-:Y:S05]  /*2b370*/  BSYNC B1 ;  /* 0x0000000000017941 */ /* 0x000fea0003800000 */
.L_x_498:
        /* <DEDUP_REMOVED lines=9> */
.L_x_501:
[----:B------:R-:W-:Y:S05]  /*2b410*/  BSYNC B1 ;  /* 0x0000000000017941 */ /* 0x000fea0003800000 */
.L_x_500:
        /* <DEDUP_REMOVED lines=9> */
.L_x_503:
[----:B------:R-:W-:Y:S05]  /*2b4b0*/  BSYNC B1 ;  /* 0x0000000000017941 */ /* 0x000fea0003800000 */
.L_x_502:
        /* <DEDUP_REMOVED lines=9> */
.L_x_505:
[----:B------:R-:W-:Y:S05]  /*2b550*/  BSYNC B1 ;  /* 0x0000000000017941 */ /* 0x000fea0003800000 */
.L_x_504:
        /* <DEDUP_REMOVED lines=9> */
.L_x_507:
[----:B------:R-:W-:Y:S05]  /*2b5f0*/  BSYNC B1 ;  /* 0x0000000000017941 */ /* 0x000fea0003800000 */
.L_x_506:
        /* <DEDUP_REMOVED lines=9> */
.L_x_509:
[----:B------:R-:W-:Y:S05]  /*2b690*/  BSYNC B1 ;  /* 0x0000000000017941 */ /* 0x000fea0003800000 */
.L_x_508:
        /* <DEDUP_REMOVED lines=9> */
.L_x_511:
[----:B------:R-:W-:Y:S05]  /*2b730*/  BSYNC B1 ;  /* 0x0000000000017941 */ /* 0x000fea0003800000 */
.L_x_510:
        /* <DEDUP_REMOVED lines=9> */
.L_x_513:
[----:B------:R-:W-:Y:S05]  /*2b7d0*/  BSYNC B1 ;  /* 0x0000000000017941 */ /* 0x000fea0003800000 */
.L_x_512:
        /* <DEDUP_REMOVED lines=9> */
.L_x_515:
[----:B------:R-:W-:Y:S05]  /*2b870*/  BSYNC B1 ;  /* 0x0000000000017941 */ /* 0x000fea0003800000 */
.L_x_514:
        /* <DEDUP_REMOVED lines=9> */
.L_x_517:
[----:B------:R-:W-:Y:S05]  /*2b910*/  BSYNC B1 ;  /* 0x0000000000017941 */ /* 0x000fea0003800000 */
.L_x_516:
        /* <DEDUP_REMOVED lines=9> */
.L_x_519:
[----:B------:R-:W-:Y:S05]  /*2b9b0*/  BSYNC B1 ;  /* 0x0000000000017941 */ /* 0x000fea0003800000 */
.L_x_518:
        /* <DEDUP_REMOVED lines=9> */
.L_x_521:
[----:B------:R-:W-:Y:S05]  /*2ba50*/  BSYNC B1 ;  /* 0x0000000000017941 */ /* 0x000fea0003800000 */
.L_x_520:
        /* <DEDUP_REMOVED lines=9> */
.L_x_523:
[----:B------:R-:W-:Y:S05]  /*2baf0*/  BSYNC B1 ;  /* 0x0000000000017941 */ /* 0x000fea0003800000 */
.L_x_522:
        /* <DEDUP_REMOVED lines=9> */
.L_x_525:
[----:B------:R-:W-:Y:S05]  /*2bb90*/  BSYNC B1 ;  /* 0x0000000000017941 */ /* 0x000fea0003800000 */
.L_x_524:
        /* <DEDUP_REMOVED lines=9> */
.L_x_527:
[----:B------:R-:W-:Y:S05]  /*2bc30*/  BSYNC B1 ;  /* 0x0000000000017941 */ /* 0x000fea0003800000 */
.L_x_526:
        /* <DEDUP_REMOVED lines=9> */
.L_x_529:
[----:B------:R-:W-:Y:S05]  /*2bcd0*/  BSYNC B1 ;  /* 0x0000000000017941 */ /* 0x000fea0003800000 */
.L_x_528:
        /* <DEDUP_REMOVED lines=9> */
.L_x_531:
[----:B------:R-:W-:Y:S05]  /*2bd70*/  BSYNC B1 ;  /* 0x0000000000017941 */ /* 0x000fea0003800000 */
.L_x_530:
        /* <DEDUP_REMOVED lines=9> */
.L_x_533:
[----:B------:R-:W-:Y:S05]  /*2be10*/  BSYNC B1 ;  /* 0x0000000000017941 */ /* 0x000fea0003800000 */
.L_x_532:
        /* <DEDUP_REMOVED lines=9> */
.L_x_535:
[----:B------:R-:W-:Y:S05]  /*2beb0*/  BSYNC B1 ;  /* 0x0000000000017941 */ /* 0x000fea0003800000 */
.L_x_534:
        /* <DEDUP_REMOVED lines=9> */
.L_x_537:
[----:B------:R-:W-:Y:S05]  /*2bf50*/  BSYNC B1 ;  /* 0x0000000000017941 */ /* 0x000fea0003800000 */
.L_x_536:
[----:B0----5:R-:W-:Y:S01]  /*2bf60*/  LOP3.LUT R3, R153, 0xffffe000, RZ, 0xc0, !PT ;  /* 0xffffe00099037812 */ /* 0x021fe200078ec0ff */
[----:B------:R-:W-:Y:S01]  /*2bf70*/  BSSY B1, `(.L_x_538) ;  /* 0x0000008000017945 */ /* 0x000fe20003800000 */
[----:B------:R-:W-:-:S03]  /*2bf80*/  ISETP.GT.AND P2, PT, R0, 0xf8, P1 ;  /* 0x000000f80000780c */ /* 0x000fc60000f44270 */
[----:B-1--4-:R-:W-:-:S04]  /*2bf90*/  FMUL R6, R3, R16 ;  /* 0x0000001003067220 */ /* 0x012fc80000400000 */
[----:B------:R-:W-:-:S05]  /*2bfa0*/  FFMA R149, R149, R2, R6 ;  /* 0x0000000295957223 */ /* 0x000fca0000000006 */
[----:B------:R-:W-:-:S05]  /*2bfb0*/  F2FP.TF32.F32.PACK_B R149, R149 ;  /* 0x00000095ff95723e */ /* 0x000fca00024050ff */
[----:B------:R0:W-:Y:S01]  /*2bfc0*/  @P0 STG.E desc[UR44][R8.64+0x3e4], R149 ;  /* 0x0003e49508000986 */ /* 0x0001e2000c10192c */
[----:B------:R-:W-:Y:S05]  /*2bfd0*/  @!P2 BRA `(.L_x_539) ;  /* 0x000000000004a947 */ /* 0x000fea0003800000 */
[----:B------:R1:W5:Y:S02]  /*2bfe0*/  LDG.E.LTC128B R153, desc[UR44][R12.64+0x3e0] ;  /* 0x0003e02c0c997981 */ /* 0x000364000c1e1920 */
.L_x_539:
[----:B------:R-:W-:Y:S05]  /*2bff0*/  BSYNC B1 ;  /* 0x0000000000017941 */ /* 0x000fea0003800000 */
.L_x_538:
        /* <DEDUP_REMOVED lines=9> */
.L_x_541:
[----:B------:R-:W-:Y:S05]  /*2c090*/  BSYNC B1 ;  /* 0x0000000000017941 */ /* 0x000fea0003800000 */
.L_x_540:
[----:B------:R-:W-:Y:S05]  /*2c0a0*/  @!P1 BRA `(.L_x_542) ;  /* 0x00000050004c9947 */ /* 0x000fea0003800000 */
[----:B-----5:R-:W-:-:S05]  /*2c0b0*/  LOP3.LUT R153, R153, 0xffffe000, RZ, 0xc0, !PT ;  /* 0xffffe00099997812 */ /* 0x020fca00078ec0ff */
[----:B------:R-:W-:-:S04]  /*2c0c0*/  FMUL R0, R153, R16 ;  /* 0x0000001099007220 */ /* 0x000fc80000400000 */
[----:B------:R-:W-:-:S05]  /*2c0d0*/  FFMA R151, R151, R2, R0 ;  /* 0x0000000297977223 */ /* 0x000fca0000000000 */
[----:B------:R-:W-:-:S05]  /*2c0e0*/  F2FP.TF32.F32.PACK_B R151, R151 ;  /* 0x00000097ff97723e */ /* 0x000fca00024050ff */
[----:B------:R0:W-:Y:S01]  /*2c0f0*/  STG.E desc[UR44][R4.64+0x3e4], R151 ;  /* 0x0003e49704007986 */ /* 0x0001e2000c10192c */
[----:B------:R-:W-:Y:S05]  /*2c100*/  BRA `(.L_x_542) ;  /* 0x0000005000347947 */ /* 0x000fea0003800000 */
.L_x_35:
[----:B------:R-:W2:Y:S01]  /*2c110*/  LDL.LU R3, [R1] ;  /* 0x0000000001037983 */ /* 0x000ea20000300800 */
[----:B------:R-:W-:-:S03]  /*2c120*/  ULDC.64 UR4, c[0x0][0x5c0] ;  /* 0x0001700000047ab9 */ /* 0x000fc60000000a00 */
[----:B------:R-:W3:Y:S04]  /*2c130*/  LDL.LU R9, [R1+0x8] ;  /* 0x0000080001097983 */ /* 0x000ee80000300800 */
[----:B------:R-:W4:Y:S04]  /*2c140*/  LDL.LU R8, [R1+0x54] ;  /* 0x0000540001087983 */ /* 0x000f280000300800 */
[----:B------:R-:W5:Y:S04]  /*2c150*/  LDL.LU R235, [R1+0x8c] ;  /* 0x00008c0001eb7983 */ /* 0x000f680000300800 */
        /* <DEDUP_REMOVED lines=91> */
[----:B------:R-:W5:Y:S01]  /*2c710*/  LDL.LU R12, [R1+0x1fc] ;  /* 0x0001fc00010c7983 */ /* 0x000f620000300800 */
[----:B--2---:R-:W-:Y:S01]  /*2c720*/  FMUL R3, R3, R2 ;  /* 0x0000000203037220 */ /* 0x004fe20000400000 */
[----:B------:R-:W-:-:S02]  /*2c730*/  LEA R4, P0, R6, UR4, 0x2 ;  /* 0x0000000406047c11 */ /* 0x000fc4000f8010ff */
[----:B------:R-:W2:Y:S02]  /*2c740*/  LDL.LU R7, [R1+0x4] ;  /* 0x0000040001077983 */ /* 0x000ea40000300800 */
[----:B------:R-:W-:Y:S02]  /*2c750*/  LEA.HI.X R5, R6, UR5, R10, 0x2, P0 ;  /* 0x0000000506057c11 */ /* 0x000fe400080f140a */
[----:B------:R-:W-:Y:S01]  /*2c760*/  F2FP.TF32.F32.PACK_B R3, R3 ;  /* 0x00000003ff03723e */ /* 0x000fe200024050ff */
[----:B------:R-:W5:Y:S01]  /*2c770*/  LDL.LU R10, [R1+0x5c] ;  /* 0x00005c00010a7983 */ /* 0x000f620000300800 */
[----:B------:R-:W-:-:S03]  /*2c780*/  ISETP.GT.AND P0, PT, R0, 0x1, P3 ;  /* 0x000000010000780c */ /* 0x000fc60001f04270 */
[----:B------:R2:W-:Y:S01]  /*2c790*/  @P1 STG.E desc[UR44][R4.64], R3 ;  /* 0x0000000304001986 */ /* 0x0005e2000c10192c */
[----:B------:R-:W-:Y:S01]  /*2c7a0*/  ISETP.GT.AND P2, PT, R158, 0x8, PT ;  /* 0x000000089e00780c */ /* 0x000fe20003f44270 */
[----:B--2---:R-:W-:-:S05]  /*2c7b0*/  FMUL R3, R7, R2 ;  /* 0x0000000207037220 */ /* 0x004fca0000400000 */
[----:B------:R-:W-:-:S05]  /*2c7c0*/  F2FP.TF32.F32.PACK_B R3, R3 ;  /* 0x00000003ff03723e */ /* 0x000fca00024050ff */
[----:B------:R0:W-:Y:S04]  /*2c7d0*/  @P0 STG.E desc[UR44][R4.64+0x4], R3 ;  /* 0x0000040304000986 */ /* 0x0001e8000c10192c */
[----:B0-----:R-:W2:Y:S01]  /*2c7e0*/  LDL.LU R3, [R1+0xc] ;  /* 0x00000c0001037983 */ /* 0x001ea20000300800 */
[----:B------:R-:W-:Y:S01]  /*2c7f0*/  USHF.L.U32 UR5, UR8, 0x5, URZ ;  /* 0x0000000508057899 */ /* 0x000fe2000800063f */
[----:B------:R-:W-:Y:S01]  /*2c800*/  ISETP.GT.AND P0, PT, R0, RZ, P2 ;  /* 0x000000ff0000720c */ /* 0x000fe20001704270 */
[----:B------:R-:W-:Y:S01]  /*2c810*/  USHF.L.U64.HI UR4, UR8, 0x5, UR9 ;  /* 0x0000000508047899 */ /* 0x000fe20008010209 */
[----:B---3--:R-:W-:-:S03]  /*2c820*/  FMUL R9, R9, R2 ;  /* 0x0000000209097220 */ /* 0x008fc60000400000 */
[----:B------:R-:W-:Y:S02]  /*2c830*/  IADD3 R6, P1, R4, UR5, RZ ;  /* 0x0000000504067c10 */ /* 0x000fe4000ff3e0ff */
[----:B------:R-:W-:Y:S02]  /*2c840*/  F2FP.TF32.F32.PACK_B R9, R9 ;  /* 0x00000009ff09723e */ /* 0x000fe400024050ff */
[----:B------:R-:W-:-:S05]  /*2c850*/  IADD3.X R7, R5, UR4, RZ, P1, !PT ;  /* 0x0000000405077c10 */ /* 0x000fca0008ffe4ff */
[----:B------:R0:W-:Y:S01]  /*2c860*/  @P0 STG.E desc[UR44][R6.64], R9 ;  /* 0x0000000906000986 */ /* 0x0001e2000c10192c */
[----:B------:R-:W-:-:S03]  /*2c870*/  ISETP.GT.AND P0, PT, R0, 0x1, P2 ;  /* 0x000000010000780c */ /* 0x000fc60001704270 */
[----:B0-----:R-:W3:Y:S01]  /*2c880*/  LDL.LU R9, [R1+0x60] ;  /* 0x0000600001097983 */ /* 0x001ee20000300800 */
[----:B--2---:R-:W-:-:S05]  /*2c890*/  FMUL R3, R3, R2 ;  /* 0x0000000203037220 */ /* 0x004fca0000400000 */
[----:B------:R-:W-:-:S05]  /*2c8a0*/  F2FP.TF32.F32.PACK_B R3, R3 ;  /* 0x00000003ff03723e */ /* 0x000fca00024050ff */
[----:B------:R0:W-:Y:S04]  /*2c8b0*/  @P0 STG.E desc[UR44][R6.64+0x4], R3 ;  /* 0x0000040306000986 */ /* 0x0001e8000c10192c */
[----:B0-----:R-:W2:Y:S01]  /*2c8c0*/  LDL.LU R3, [R1+0x10] ;  /* 0x0000100001037983 */ /* 0x001ea20000300800 */
[----:B------:R-:W-:Y:S01]  /*2c8d0*/  ISETP.GT.AND P0, PT, R0, 0x8, P3 ;  /* 0x000000080000780c */ /* 0x000fe20001f04270 */
[----:B--2---:R-:W-:-:S05]  /*2c8e0*/  FMUL R3, R3, R2 ;  /* 0x0000000203037220 */ /* 0x004fca0000400000 */
[----:B------:R-:W-:-:S07]  /*2c8f0*/  F2FP.TF32.F32.PACK_B R3, R3 ;  /* 0x00000003ff03723e */ /* 0x000fce00024050ff */
        /* <DEDUP_REMOVED lines=82> */
[C---:B------:R-:W-:Y:S02]  /*2ce20*/  ISETP.GT.AND P1, PT, R0.reuse, 0x29, P3 ;  /* 0x000000290000780c */ /* 0x040fe40001f24270 */
[----:B------:R-:W-:Y:S01]  /*2ce30*/  ISETP.GT.AND P0, PT, R0, 0x28, P2 ;  /* 0x000000280000780c */ /* 0x000fe20001704270 */
[----:B----4-:R-:W-:-:S05]  /*2ce40*/  FMUL R8, R8, R2 ;  /* 0x0000000208087220 */ /* 0x010fca0000400000 */
[----:B------:R-:W-:-:S05]  /*2ce50*/  F2FP.TF32.F32.PACK_B R8, R8 ;  /* 0x00000008ff08723e */ /* 0x000fca00024050ff */
[----:B------:R0:W-:Y:S04]  /*2ce60*/  @P1 STG.E desc[UR44][R4.64+0xa4], R8 ;  /* 0x0000a40804001986 */ /* 0x0001e8000c10192c */
[----:B0-----:R-:W4:Y:S01]  /*2ce70*/  LDL.LU R8, [R1+0x64] ;  /* 0x0000640001087983 */ /* 0x001f220000300800 */
[----:B--2---:R-:W-:-:S05]  /*2ce80*/  FMUL R3, R3, R2 ;  /* 0x0000000203037220 */ /* 0x004fca0000400000 */
[----:B------:R-:W-:-:S05]  /*2ce90*/  F2FP.TF32.F32.PACK_B R3, R3 ;  /* 0x00000003ff03723e */ /* 0x000fca00024050ff */
[----:B------:R0:W-:Y:S04]  /*2cea0*/  @P0 STG.E desc[UR44][R6.64+0xa0], R3 ;  /* 0x0000a00306000986 */ /* 0x0001e8000c10192c */
[----:B0-----:R-:W2:Y:S01]  /*2ceb0*/  LDL.LU R3, [R1+0x68] ;  /* 0x0000680001037983 */ /* 0x001ea20000300800 */
[C---:B------:R-:W-:Y:S02]  /*2cec0*/  ISETP.GT.AND P1, PT, R0.reuse, 0x29, P2 ;  /* 0x000000290000780c */ /* 0x040fe40001724270 */
[----:B------:R-:W-:Y:S01]  /*2ced0*/  ISETP.GT.AND P4, PT, R0, 0x30, P3 ;  /* 0x000000300000780c */ /* 0x000fe20001f84270 */
[-C--:B-----5:R-:W-:Y:S01]  /*2cee0*/  FMUL R10, R10, R2.reuse ;  /* 0x000000020a0a7220 */ /* 0x0a0fe20000400000 */
[C---:B------:R-:W-:Y:S01]  /*2cef0*/  ISETP.GT.AND P5, PT, R0.reuse, 0x31, P3 ;  /* 0x000000310000780c */ /* 0x040fe20001fa4270 */
[-C--:B---3--:R-:W-:Y:S01]  /*2cf00*/  FMUL R9, R9, R2.reuse ;  /* 0x0000000209097220 */ /* 0x088fe20000400000 */
[----:B------:R-:W-:Y:S01]  /*2cf10*/  ISETP.GT.AND P0, PT, R0, 0x30, P2 ;  /* 0x000000300000780c */ /* 0x000fe20001704270 */
[----:B----4-:R-:W-:Y:S01]  /*2cf20*/  FMUL R8, R8, R2 ;  /* 0x0000000208087220 */ /* 0x010fe20000400000 */
[----:B------:R-:W-:-:S02]  /*2cf30*/  F2FP.TF32.F32.PACK_B R10, R10 ;  /* 0x0000000aff0a723e */ /* 0x000fc400024050ff */
[----:B------:R-:W-:Y:S02]  /*2cf40*/  F2FP.TF32.F32.PACK_B R9, R9 ;  /* 0x00000009ff09723e */ /* 0x000fe400024050ff */
[----:B------:R-:W-:Y:S01]  /*2cf50*/  F2FP.TF32.F32.PACK_B R8, R8 ;  /* 0x00000008ff08723e */ /* 0x000fe200024050ff */
[----:B------:R0:W-:Y:S04]  /*2cf60*/  @P1 STG.E desc[UR44][R6.64+0xa4], R10 ;  /* 0x0000a40a06001986 */ /* 0x0001e8000c10192c */
[----:B------:R1:W-:Y:S04]  /*2cf70*/  @P4 STG.E desc[UR44][R4.64+0xc0], R9 ;  /* 0x0000c00904004986 */ /* 0x0003e8000c10192c */
[----:B------:R3:W-:Y:S04]  /*2cf80*/  @P5 STG.E desc[UR44][R4.64+0xc4], R8 ;  /* 0x0000c40804005986 */ /* 0x0007e8000c10192c */
[----:B0-----:R-:W4:Y:S04]  /*2cf90*/  LDL.LU R10, [R1+0x6c] ;  /* 0x00006c00010a7983 */ /* 0x001f280000300800 */
[----:B-1----:R-:W5:Y:S04]  /*2cfa0*/  LDL.LU R9, [R1+0x70] ;  /* 0x0000700001097983 */ /* 0x002f680000300800 */
[----:B---3--:R-:W3:Y:S01]  /*2cfb0*/  LDL.LU R8, [R1+0x78] ;  /* 0x0000780001087983 */ /* 0x008ee20000300800 */
[----:B--2---:R-:W-:-:S05]  /*2cfc0*/  FMUL R3, R3, R2 ;  /* 0x0000000203037220 */ /* 0x004fca0000400000 */
[----:B------:R-:W-:-:S05]  /*2cfd0*/  F2FP.TF32.F32.PACK_B R3, R3 ;  /* 0x00000003ff03723e */ /* 0x000fca00024050ff */
[----:B------:R0:W-:Y:S04]  /*2cfe0*/  @P0 STG.E desc[UR44][R6.64+0xc0], R3 ;  /* 0x0000c00306000986 */ /* 0x0001e8000c10192c */
[----:B0-----:R-:W2:Y:S01]  /*2cff0*/  LDL.LU R3, [R1+0x74] ;  /* 0x0000740001037983 */ /* 0x001ea20000300800 */
[C---:B------:R-:W-:Y:S02]  /*2d000*/  ISETP.GT.AND P1, PT, R0.reuse, 0x31, P2 ;  /* 0x000000310000780c */ /* 0x040fe40001724270 */
[----:B------:R-:W-:Y:S01]  /*2d010*/  ISETP.GT.AND P4, PT, R0, 0x38, P3 ;  /* 0x000000380000780c */ /* 0x000fe20001f84270 */
[-C--:B----4-:R-:W-:Y:S01]  /*2d020*/  FMUL R10, R10, R2.reuse ;  /* 0x000000020a0a7220 */ /* 0x090fe20000400000 */
[C---:B------:R-:W-:Y:S01]  /*2d030*/  ISETP.GT.AND P5, PT, R0.reuse, 0x39, P3 ;  /* 0x000000390000780c */ /* 0x040fe20001fa4270 */
[----:B-----5:R-:W-:Y:S01]  /*2d040*/  FMUL R9, R9, R2 ;  /* 0x0000000209097220 */ /* 0x020fe20000400000 */
[----:B------:R-:W-:-:S02]  /*2d050*/  ISETP.GT.AND P0, PT, R0, 0x38, P2 ;  /* 0x000000380000780c */ /* 0x000fc40001704270 */
[----:B------:R-:W-:Y:S01]  /*2d060*/  F2FP.TF32.F32.PACK_B R10, R10 ;  /* 0x0000000aff0a723e */ /* 0x000fe200024050ff */
[----:B---3--:R-:W-:Y:S01]  /*2d070*/  FMUL R8, R8, R2 ;  /* 0x0000000208087220 */ /* 0x008fe20000400000 */
[----:B------:R-:W-:-:S03]  /*2d080*/  F2FP.TF32.F32.PACK_B R9, R9 ;  /* 0x00000009ff09723e */ /* 0x000fc600024050ff */
[----:B------:R0:W-:Y:S01]  /*2d090*/  @P1 STG.E desc[UR44][R6.64+0xc4], R10 ;  /* 0x0000c40a06001986 */ /* 0x0001e2000c10192c */
[----:B------:R-:W-:-:S03]  /*2d0a0*/  F2FP.TF32.F32.PACK_B R8, R8 ;  /* 0x00000008ff08723e */ /* 0x000fc600024050ff */
[----:B------:R1:W-:Y:S04]  /*2d0b0*/  @P4 STG.E desc[UR44][R4.64+0xe0], R9 ;  /* 0x0000e00904004986 */ /* 0x0003e8000c10192c */
[----:B0-----:R-:W3:Y:S04]  /*2d0c0*/  LDL.LU R10, [R1+0x80] ;  /* 0x00008000010a7983 */ /* 0x001ee80000300800 */
[----:B-1----:R-:W4:Y:S01]  /*2d0d0*/  LDL.LU R9, [R1+0x84] ;  /* 0x0000840001097983 */ /* 0x002f220000300800 */
[----:B--2---:R-:W-:-:S05]  /*2d0e0*/  FMUL R3, R3, R2 ;  /* 0x0000000203037220 */ /* 0x004fca0000400000 */
[----:B------:R-:W-:-:S05]  /*2d0f0*/  F2FP.TF32.F32.PACK_B R3, R3 ;  /* 0x00000003ff03723e */ /* 0x000fca00024050ff */
[----:B------:R0:W-:Y:S04]  /*2d100*/  @P5 STG.E desc[UR44][R4.64+0xe4], R3 ;  /* 0x0000e40304005986 */ /* 0x0001e8000c10192c */
[----:B------:R1:W-:Y:S04]  /*2d110*/  @P0 STG.E desc[UR44][R6.64+0xe0], R8 ;  /* 0x0000e00806000986 */ /* 0x0003e8000c10192c */
[----:B0-----:R-:W2:Y:S04]  /*2d120*/  LDL.LU R3, [R1+0x7c] ;  /* 0x00007c0001037983 */ /* 0x001ea80000300800 */
[----:B-1----:R-:W5:Y:S01]  /*2d130*/  LDL.LU R8, [R1+0x88] ;  /* 0x0000880001087983 */ /* 0x002f620000300800 */
[----:B------:R-:W-:-:S02]  /*2d140*/  ISETP.GT.AND P1, PT, R0, 0x39, P2 ;  /* 0x000000390000780c */ /* 0x000fc40001724270 */
[----:B------:R-:W-:Y:S01]  /*2d150*/  ISETP.GT.AND P4, PT, R0, 0x40, P3 ;  /* 0x000000400000780c */ /* 0x000fe20001f84270 */
[-C--:B---3--:R-:W-:Y:S01]  /*2d160*/  FMUL R10, R10, R2.reuse ;  /* 0x000000020a0a7220 */ /* 0x088fe20000400000 */
[C---:B------:R-:W-:Y:S02]  /*2d170*/  ISETP.GT.AND P5, PT, R0.reuse, 0x41, P3 ;  /* 0x000000410000780c */ /* 0x040fe40001fa4270 */
[----:B------:R-:W-:Y:S01]  /*2d180*/  ISETP.GT.AND P0, PT, R0, 0x40, P2 ;  /* 0x000000400000780c */ /* 0x000fe20001704270 */
[----:B----4-:R-:W-:Y:S01]  /*2d190*/  FMUL R9, R9, R2 ;  /* 0x0000000209097220 */ /* 0x010fe20000400000 */
[----:B------:R-:W-:-:S04]  /*2d1a0*/  F2FP.TF32.F32.PACK_B R10, R10 ;  /* 0x0000000aff0a723e */ /* 0x000fc800024050ff */
[----:B------:R-:W-:Y:S01]  /*2d1b0*/  F2FP.TF32.F32.PACK_B R9, R9 ;  /* 0x00000009ff09723e */ /* 0x000fe200024050ff */
[-C--:B------:R-:W-:Y:S01]  /*2d1c0*/  FMUL R11, R11, R2.reuse ;  /* 0x000000020b0b7220 */ /* 0x080fe20000400000 */
[----:B------:R-:W-:-:S04]  /*2d1d0*/  FMUL R13, R13, R2 ;  /* 0x000000020d0d7220 */ /* 0x000fc80000400000 */
[----:B------:R-:W-:Y:S02]  /*2d1e0*/  F2FP.TF32.F32.PACK_B R11, R11 ;  /* 0x0000000bff0b723e */ /* 0x000fe400024050ff */
[----:B------:R-:W-:Y:S01]  /*2d1f0*/  F2FP.TF32.F32.PACK_B R13, R13 ;  /* 0x0000000dff0d723e */ /* 0x000fe200024050ff */
[----:B------:R-:W-:-:S05]  /*2d200*/  FMUL R15, R15, R2 ;  /* 0x000000020f0f7220 */ /* 0x000fca0000400000 */
[----:B------:R-:W-:Y:S01]  /*2d210*/  F2FP.TF32.F32.PACK_B R15, R15 ;  /* 0x0000000fff0f723e */ /* 0x000fe200024050ff */
[----:B------:R-:W-:-:S05]  /*2d220*/  FMUL R19, R19, R2 ;  /* 0x0000000213137220 */ /* 0x000fca0000400000 */
[----:B------:R-:W-:Y:S01]  /*2d230*/  F2FP.TF32.F32.PACK_B R19, R19 ;  /* 0x00000013ff13723e */ /* 0x000fe200024050ff */
[-C--:B--2---:R-:W-:Y:S01]  /*2d240*/  FMUL R3, R3, R2.reuse ;  /* 0x0000000203037220 */ /* 0x084fe20000400000 */
[----:B-----5:R-:W-:-:S04]  /*2d250*/  FMUL R8, R8, R2 ;  /* 0x0000000208087220 */ /* 0x020fc80000400000 */
[----:B------:R-:W-:Y:S02]  /*2d260*/  F2FP.TF32.F32.PACK_B R3, R3 ;  /* 0x00000003ff03723e */ /* 0x000fe400024050ff */
[----:B------:R-:W-:-:S03]  /*2d270*/  F2FP.TF32.F32.PACK_B R8, R8 ;  /* 0x00000008ff08723e */ /* 0x000fc600024050ff */
[----:B------:R0:W-:Y:S01]  /*2d280*/  @P1 STG.E desc[UR44][R6.64+0xe4], R3 ;  /* 0x0000e40306001986 */ /* 0x0001e2000c10192c */
[----:B------:R-:W-:-:S03]  /*2d290*/  ISETP.GT.AND P1, PT, R0, 0x41, P2 ;  /* 0x000000410000780c */ /* 0x000fc60001724270 */
[----:B------:R-:W-:Y:S01]  /*2d2a0*/  @P4 STG.E desc[UR44][R4.64+0x100], R10 ;  /* 0x0001000a04004986 */ /* 0x000fe2000c10192c */
[----:B------:R-:W-:-:S03]  /*2d2b0*/  ISETP.GT.AND P4, PT, R0, 0x48, P3 ;  /* 0x000000480000780c */ /* 0x000fc60001f84270 */
[----:B------:R-:W-:Y:S01]  /*2d2c0*/  @P5 STG.E desc[UR44][R4.64+0x104], R9 ;  /* 0x0001040904005986 */ /* 0x000fe2000c10192c */
[----:B0-----:R-:W-:-:S03]  /*2d2d0*/  FMUL R3, R235, R2 ;  /* 0x00000002eb037220 */ /* 0x001fc60000400000 */
[----:B------:R0:W-:Y:S02]  /*2d2e0*/  @P0 STG.E desc[UR44][R6.64+0x100], R8 ;  /* 0x0001000806000986 */ /* 0x0001e4000c10192c */
[----:B------:R-:W-:Y:S01]  /*2d2f0*/  F2FP.TF32.F32.PACK_B R3, R3 ;  /* 0x00000003ff03723e */ /* 0x000fe200024050ff */
[----:B0-----:R-:W-:Y:S01]  /*2d300*/  FMUL R8, R234, R2 ;  /* 0x00000002ea087220 */ /* 0x001fe20000400000 */
[----:B------:R-:W-:-:S04]  /*2d310*/  ISETP.GT.AND P5, PT, R0, 0x49, P3 ;  /* 0x000000490000780c */ /* 0x000fc80001fa4270 */
[----:B------:R-:W-:Y:S01]  /*2d320*/  F2FP.TF32.F32.PACK_B R8, R8 ;  /* 0x00000008ff08723e */ /* 0x000fe200024050ff */
[----:B------:R0:W-:Y:S01]  /*2d330*/  @P1 STG.E desc[UR44][R6.64+0x104], R3 ;  /* 0x0001040306001986 */ /* 0x0001e2000c10192c */
[C---:B------:R-:W-:Y:S01]  /*2d340*/  ISETP.GT.AND P0, PT, R0.reuse, 0x48, P2 ;  /* 0x000000480000780c */ /* 0x040fe20001704270 */
[-C--:B------:R-:W-:Y:S01]  /*2d350*/  FMUL R9, R233, R2.reuse ;  /* 0x00000002e9097220 */ /* 0x080fe20000400000 */
[C---:B------:R-:W-:Y:S01]  /*2d360*/  ISETP.GT.AND P1, PT, R0.reuse, 0x49, P2 ;  /* 0x000000490000780c */ /* 0x040fe20001724270 */
[----:B------:R-:W-:Y:S01]  /*2d370*/  @P4 STG.E desc[UR44][R4.64+0x120], R8 ;  /* 0x0001200804004986 */ /* 0x000fe2000c10192c */
[----:B------:R-:W-:Y:S01]  /*2d380*/  ISETP.GT.AND P4, PT, R0, 0x50, P3 ;  /* 0x000000500000780c */ /* 0x000fe20001f84270 */
[----:B------:R-:W-:Y:S01]  /*2d390*/  FMUL R10, R232, R2 ;  /* 0x00000002e80a7220 */ /* 0x000fe20000400000 */
[----:B------:R-:W-:-:S04]  /*2d3a0*/  F2FP.TF32.F32.PACK_B R9, R9 ;  /* 0x00000009ff09723e */ /* 0x000fc800024050ff */
[----:B------:R-:W-:Y:S01]  /*2d3b0*/  F2FP.TF32.F32.PACK_B R10, R10 ;  /* 0x0000000aff0a723e */ /* 0x000fe200024050ff */
[----:B------:R1:W-:Y:S01]  /*2d3c0*/  @P5 STG.E desc[UR44][R4.64+0x124], R9 ;  /* 0x0001240904005986 */ /* 0x0003e2000c10192c */
[----:B------:R-:W-:-:S03]  /*2d3d0*/  ISETP.GT.AND P5, PT, R0, 0x51, P3 ;  /* 0x000000510000780c */ /* 0x000fc60001fa4270 */
[----:B------:R-:W-:Y:S01]  /*2d3e0*/  @P0 STG.E desc[UR44][R6.64+0x120], R10 ;  /* 0x0001200a06000986 */ /* 0x000fe2000c10192c */
[----:B------:R-:W-:-:S03]  /*2d3f0*/  ISETP.GT.AND P0, PT, R0, 0x50, P2 ;  /* 0x000000500000780c */ /* 0x000fc60001704270 */
[----:B------:R2:W-:Y:S01]  /*2d400*/  @P1 STG.E desc[UR44][R6.64+0x124], R11 ;  /* 0x0001240b06001986 */ /* 0x0005e2000c10192c */
[C---:B------:R-:W-:Y:S01]  /*2d410*/  ISETP.GT.AND P1, PT, R0.reuse, 0x51, P2 ;  /* 0x000000510000780c */ /* 0x040fe20001724270 */
[-C--:B0-----:R-:W-:Y:S02]  /*2d420*/  FMUL R3, R231, R2.reuse ;  /* 0x00000002e7037220 */ /* 0x081fe40000400000 */
[----:B------:R0:W-:Y:S01]  /*2d430*/  @P4 STG.E desc[UR44][R4.64+0x140], R13 ;  /* 0x0001400d04004986 */ /* 0x0001e2000c10192c */
[----:B------:R-:W-:Y:S01]  /*2d440*/  ISETP.GT.AND P4, PT, R0, 0x58, P3 ;  /* 0x000000580000780c */ /* 0x000fe20001f84270 */
[-C--:B-1----:R-:W-:Y:S01]  /*2d450*/  FMUL R9, R230, R2.reuse ;  /* 0x00000002e6097220 */ /* 0x082fe20000400000 */
[----:B------:R-:W-:Y:S01]  /*2d460*/  F2FP.TF32.F32.PACK_B R3, R3 ;  /* 0x00000003ff03723e */ /* 0x000fe200024050ff */
[----:B--2---:R-:W-:-:S03]  /*2d470*/  FMUL R11, R229, R2 ;  /* 0x00000002e50b7220 */ /* 0x004fc60000400000 */
[----:B------:R-:W-:Y:S01]  /*2d480*/  F2FP.TF32.F32.PACK_B R9, R9 ;  /* 0x00000009ff09723e */ /* 0x000fe200024050ff */
[----:B------:R-:W-:Y:S01]  /*2d490*/  @P5 STG.E desc[UR44][R4.64+0x144], R15 ;  /* 0x0001440f04005986 */ /* 0x000fe2000c10192c */
[----:B------:R-:W-:-:S03]  /*2d4a0*/  F2FP.TF32.F32.PACK_B R11, R11 ;  /* 0x0000000bff0b723e */ /* 0x000fc600024050ff */
[----:B------:R1:W-:Y:S01]  /*2d4b0*/  @P0 STG.E desc[UR44][R6.64+0x140], R3 ;  /* 0x0001400306000986 */ /* 0x0003e2000c10192c */
[C---:B------:R-:W-:Y:S02]  /*2d4c0*/  ISETP.GT.AND P5, PT, R0.reuse, 0x59, P3 ;  /* 0x000000590000780c */ /* 0x040fe40001fa4270 */
[C---:B------:R-:W-:Y:S01]  /*2d4d0*/  ISETP.GT.AND P0, PT, R0.reuse, 0x58, P2 ;  /* 0x000000580000780c */ /* 0x040fe20001704270 */
[----:B------:R2:W-:Y:S01]  /*2d4e0*/  @P1 STG.E desc[UR44][R6.64+0x144], R9 ;  /* 0x0001440906001986 */ /* 0x0005e2000c10192c */
[----:B------:R-:W-:Y:S01]  /*2d4f0*/  ISETP.GT.AND P1, PT, R0, 0x59, P2 ;  /* 0x000000590000780c */ /* 0x000fe20001724270 */
[-C--:B0-----:R-:W-:Y:S02]  /*2d500*/  FMUL R13, R228, R2.reuse ;  /* 0x00000002e40d7220 */ /* 0x081fe40000400000 */
[----:B------:R0:W-:Y:S01]  /*2d510*/  @P4 STG.E desc[UR44][R4.64+0x160], R11 ;  /* 0x0001600b04004986 */ /* 0x0001e2000c10192c */
[----:B------:R-:W-:Y:S01]  /*2d520*/  ISETP.GT.AND P4, PT, R0, 0x60, P3 ;  /* 0x000000600000780c */ /* 0x000fe20001f84270 */
[-C--:B-1----:R-:W-:Y:S01]  /*2d530*/  FMUL R3, R227, R2.reuse ;  /* 0x00000002e3037220 */ /* 0x082fe20000400000 */
[----:B------:R-:W-:Y:S01]  /*2d540*/  F2FP.TF32.F32.PACK_B R13, R13 ;  /* 0x0000000dff0d723e */ /* 0x000fe200024050ff */
[----:B--2---:R-:W-:-:S03]  /*2d550*/  FMUL R9, R226, R2 ;  /* 0x00000002e2097220 */ /* 0x004fc60000400000 */
[----:B------:R-:W-:Y:S01]  /*2d560*/  F2FP.TF32.F32.PACK_B R3, R3 ;  /* 0x00000003ff03723e */ /* 0x000fe200024050ff */
[----:B------:R1:W-:Y:S01]  /*2d570*/  @P5 STG.E desc[UR44][R4.64+0x164], R13 ;  /* 0x0001640d04005986 */ /* 0x0003e2000c10192c */
[----:B------:R-:W-:-:S03]  /*2d580*/  F2FP.TF32.F32.PACK_B R9, R9 ;  /* 0x00000009ff09723e */ /* 0x000fc600024050ff */
[----:B------:R-:W-:Y:S01]  /*2d590*/  @P0 STG.E desc[UR44][R6.64+0x160], R19 ;  /* 0x0001601306000986 */ /* 0x000fe2000c10192c */
[C---:B------:R-:W-:Y:S02]  /*2d5a0*/  ISETP.GT.AND P5, PT, R0.reuse, 0x61, P3 ;  /* 0x000000610000780c */ /* 0x040fe40001fa4270 */
[C---:B------:R-:W-:Y:S01]  /*2d5b0*/  ISETP.GT.AND P0, PT, R0.reuse, 0x60, P2 ;  /* 0x000000600000780c */ /* 0x040fe20001704270 */
[----:B------:R2:W-:Y:S01]  /*2d5c0*/  @P1 STG.E desc[UR44][R6.64+0x164], R3 ;  /* 0x0001640306001986 */ /* 0x0005e2000c10192c */
[C---:B------:R-:W-:Y:S01]  /*2d5d0*/  ISETP.GT.AND P1, PT, R0.reuse, 0x61, P2 ;  /* 0x000000610000780c */ /* 0x040fe20001724270 */
[-C--:B0-----:R-:W-:Y:S02]  /*2d5e0*/  FMUL R11, R225, R2.reuse ;  /* 0x00000002e10b7220 */ /* 0x081fe40000400000 */
[----:B------:R0:W-:Y:S01]  /*2d5f0*/  @P4 STG.E desc[UR44][R4.64+0x180], R9 ;  /* 0x0001800904004986 */ /* 0x0001e2000c10192c */
[----:B------:R-:W-:Y:S01]  /*2d600*/  ISETP.GT.AND P4, PT, R0, 0x68, P3 ;  /* 0x000000680000780c */ /* 0x000fe20001f84270 */
[-C--:B------:R-:W-:Y:S01]  /*2d610*/  FMUL R15, R224, R2.reuse ;  /* 0x00000002e00f7220 */ /* 0x080fe20000400000 */
[-C--:B-1----:R-:W-:Y:S01]  /*2d620*/  FMUL R13, R223, R2.reuse ;  /* 0x00000002df0d7220 */ /* 0x082fe20000400000 */
[----:B------:R-:W-:Y:S01]  /*2d630*/  F2FP.TF32.F32.PACK_B R11, R11 ;  /* 0x0000000bff0b723e */ /* 0x000fe200024050ff */
[----:B--2---:R-:W-:-:S02]  /*2d640*/  FMUL R3, R222, R2 ;  /* 0x00000002de037220 */ /* 0x004fc40000400000 */
[----:B------:R-:W-:Y:S02]  /*2d650*/  F2FP.TF32.F32.PACK_B R15, R15 ;  /* 0x0000000fff0f723e */ /* 0x000fe400024050ff */
[----:B------:R-:W-:Y:S02]  /*2d660*/  F2FP.TF32.F32.PACK_B R13, R13 ;  /* 0x0000000dff0d723e */ /* 0x000fe400024050ff */
[----:B------:R-:W-:Y:S01]  /*2d670*/  F2FP.TF32.F32.PACK_B R3, R3 ;  /* 0x00000003ff03723e */ /* 0x000fe200024050ff */
[----:B------:R1:W-:Y:S01]  /*2d680*/  @P5 STG.E desc[UR44][R4.64+0x184], R11 ;  /* 0x0001840b04005986 */ /* 0x0003e2000c10192c */
[----:B------:R-:W-:-:S03]  /*2d690*/  ISETP.GT.AND P5, PT, R0, 0x69, P3 ;  /* 0x000000690000780c */ /* 0x000fc60001fa4270 */
[----:B------:R-:W-:Y:S01]  /*2d6a0*/  @P0 STG.E desc[UR44][R6.64+0x180], R15 ;  /* 0x0001800f06000986 */ /* 0x000fe2000c10192c */
[C---:B------:R-:W-:Y:S01]  /*2d6b0*/  ISETP.GT.AND P0, PT, R0.reuse, 0x68, P2 ;  /* 0x000000680000780c */ /* 0x040fe20001704270 */
[-C--:B0-----:R-:W-:Y:S02]  /*2d6c0*/  FMUL R9, R221, R2.reuse ;  /* 0x00000002dd097220 */ /* 0x081fe40000400000 */
[----:B------:R0:W-:Y:S01]  /*2d6d0*/  @P1 STG.E desc[UR44][R6.64+0x184], R13 ;  /* 0x0001840d06001986 */ /* 0x0001e2000c10192c */
[----:B------:R-:W-:Y:S01]  /*2d6e0*/  ISETP.GT.AND P1, PT, R0, 0x69, P2 ;  /* 0x000000690000780c */ /* 0x000fe20001724270 */
[-C--:B------:R-:W-:Y:S02]  /*2d6f0*/  FMUL R19, R220, R2.reuse ;  /* 0x00000002dc137220 */ /* 0x080fe40000400000 */
[----:B------:R2:W-:Y:S01]  /*2d700*/  @P4 STG.E desc[UR44][R4.64+0x1a0], R3 ;  /* 0x0001a00304004986 */ /* 0x0005e2000c10192c */
[----:B------:R-:W-:Y:S01]  /*2d710*/  ISETP.GT.AND P4, PT, R0, 0x70, P3 ;  /* 0x000000700000780c */ /* 0x000fe20001f84270 */
[----:B-1----:R-:W-:Y:S01]  /*2d720*/  FMUL R11, R219, R2 ;  /* 0x00000002db0b7220 */ /* 0x002fe20000400000 */
[----:B------:R-:W-:-:S02]  /*2d730*/  F2FP.TF32.F32.PACK_B R9, R9 ;  /* 0x00000009ff09723e */ /* 0x000fc400024050ff */
[----:B------:R-:W-:Y:S01]  /*2d740*/  F2FP.TF32.F32.PACK_B R19, R19 ;  /* 0x00000013ff13723e */ /* 0x000fe200024050ff */
[-C--:B0-----:R-:W-:Y:S01]  /*2d750*/  FMUL R13, R218, R2.reuse ;  /* 0x00000002da0d7220 */ /* 0x081fe20000400000 */
[----:B------:R-:W-:Y:S01]  /*2d760*/  F2FP.TF32.F32.PACK_B R11, R11 ;  /* 0x0000000bff0b723e */ /* 0x000fe200024050ff */
[----:B------:R0:W-:Y:S03]  /*2d770*/  @P5 STG.E desc[UR44][R4.64+0x1a4], R9 ;  /* 0x0001a40904005986 */ /* 0x0001e6000c10192c */
[----:B------:R-:W-:Y:S01]  /*2d780*/  F2FP.TF32.F32.PACK_B R13, R13 ;  /* 0x0000000dff0d723e */ /* 0x000fe200024050ff */
[----:B------:R-:W-:Y:S01]  /*2d790*/  @P0 STG.E desc[UR44][R6.64+0x1a0], R19 ;  /* 0x0001a01306000986 */ /* 0x000fe2000c10192c */
[C---:B------:R-:W-:Y:S02]  /*2d7a0*/  ISETP.GT.AND P5, PT, R0.reuse, 0x71, P3 ;  /* 0x000000710000780c */ /* 0x040fe40001fa4270 */
[C---:B------:R-:W-:Y:S01]  /*2d7b0*/  ISETP.GT.AND P0, PT, R0.reuse, 0x70, P2 ;  /* 0x000000700000780c */ /* 0x040fe20001704270 */
[----:B------:R1:W-:Y:S01]  /*2d7c0*/  @P1 STG.E desc[UR44][R6.64+0x1a4], R11 ;  /* 0x0001a40b06001986 */ /* 0x0003e2000c10192c */
[----:B------:R-:W-:Y:S01]  /*2d7d0*/  ISETP.GT.AND P1, PT, R0, 0x71, P2 ;  /* 0x000000710000780c */ /* 0x000fe20001724270 */
[----:B--2---:R-:W-:-:S02]  /*2d7e0*/  FMUL R3, R217, R2 ;  /* 0x00000002d9037220 */ /* 0x004fc40000400000 */
[----:B------:R2:W-:Y:S01]  /*2d7f0*/  @P4 STG.E desc[UR44][R4.64+0x1c0], R13 ;  /* 0x0001c00d04004986 */ /* 0x0005e2000c10192c */
[----:B------:R-:W-:Y:S01]  /*2d800*/  ISETP.GT.AND P4, PT, R0, 0x78, P3 ;  /* 0x000000780000780c */ /* 0x000fe20001f84270 */
[-C--:B------:R-:W-:Y:S01]  /*2d810*/  FMUL R15, R216, R2.reuse ;  /* 0x00000002d80f7220 */ /* 0x080fe20000400000 */
[-C--:B0-----:R-:W-:Y:S01]  /*2d820*/  FMUL R9, R215, R2.reuse ;  /* 0x00000002d7097220 */ /* 0x081fe20000400000 */
[----:B------:R-:W-:Y:S01]  /*2d830*/  F2FP.TF32.F32.PACK_B R3, R3 ;  /* 0x00000003ff03723e */ /* 0x000fe200024050ff */
[----:B-1----:R-:W-:Y:S02]  /*2d840*/  FMUL R11, R214, R2 ;  /* 0x00000002d60b7220 */ /* 0x002fe40000400000 */
[----:B------:R-:W-:Y:S02]  /*2d850*/  F2FP.TF32.F32.PACK_B R15, R15 ;  /* 0x0000000fff0f723e */ /* 0x000fe400024050ff */
[----:B------:R-:W-:Y:S02]  /*2d860*/  F2FP.TF32.F32.PACK_B R9, R9 ;  /* 0x00000009ff09723e */ /* 0x000fe400024050ff */
[----:B------:R-:W-:Y:S01]  /*2d870*/  F2FP.TF32.F32.PACK_B R11, R11 ;  /* 0x0000000bff0b723e */ /* 0x000fe200024050ff */
[----:B------:R0:W-:Y:S01]  /*2d880*/  @P5 STG.E desc[UR44][R4.64+0x1c4], R3 ;  /* 0x0001c40304005986 */ /* 0x0001e2000c10192c */
[----:B------:R-:W-:-:S03]  /*2d890*/  ISETP.GT.AND P5, PT, R0, 0x79, P3 ;  /* 0x000000790000780c */ /* 0x000fc60001fa4270 */
[----:B------:R-:W-:Y:S01]  /*2d8a0*/  @P0 STG.E desc[UR44][R6.64+0x1c0], R15 ;  /* 0x0001c00f06000986 */ /* 0x000fe2000c10192c */
[C---:B------:R-:W-:Y:S01]  /*2d8b0*/  ISETP.GT.AND P0, PT, R0.reuse, 0x78, P2 ;  /* 0x000000780000780c */ /* 0x040fe20001704270 */
[-C--:B--2---:R-:W-:Y:S02]  /*2d8c0*/  FMUL R13, R213, R2.reuse ;  /* 0x00000002d50d7220 */ /* 0x084fe40000400000 */
[----:B------:R1:W-:Y:S01]  /*2d8d0*/  @P1 STG.E desc[UR44][R6.64+0x1c4], R9 ;  /* 0x0001c40906001986 */ /* 0x0003e2000c10192c */
[----:B------:R-:W-:Y:S01]  /*2d8e0*/  ISETP.GT.AND P1, PT, R0, 0x79, P2 ;  /* 0x000000790000780c */ /* 0x000fe20001724270 */
[-C--:B------:R-:W-:Y:S02]  /*2d8f0*/  FMUL R19, R212, R2.reuse ;  /* 0x00000002d4137220 */ /* 0x080fe40000400000 */
[----:B------:R2:W-:Y:S01]  /*2d900*/  @P4 STG.E desc[UR44][R4.64+0x1e0], R11 ;  /* 0x0001e00b04004986 */ /* 0x0005e2000c10192c */
[----:B------:R-:W-:Y:S01]  /*2d910*/  ISETP.GT.AND P4, PT, R0, 0x80, P3 ;  /* 0x000000800000780c */ /* 0x000fe20001f84270 */
[----:B0-----:R-:W-:Y:S01]  /*2d920*/  FMUL R3, R211, R2 ;  /* 0x00000002d3037220 */ /* 0x001fe20000400000 */
[----:B------:R-:W-:-:S02]  /*2d930*/  F2FP.TF32.F32.PACK_B R13, R13 ;  /* 0x0000000dff0d723e */ /* 0x000fc400024050ff */
[----:B------:R-:W-:Y:S01]  /*2d940*/  F2FP.TF32.F32.PACK_B R19, R19 ;  /* 0x00000013ff13723e */ /* 0x000fe200024050ff */
[-C--:B-1----:R-:W-:Y:S01]  /*2d950*/  FMUL R9, R210, R2.reuse ;  /* 0x00000002d2097220 */ /* 0x082fe20000400000 */
        /* <DEDUP_REMOVED lines=204> */
[----:B------:R-:W-:Y:S01]  /*2e620*/  ISETP.GT.AND P6, PT, R0, 0xe9, P3 ;  /* 0x000000e90000780c */ /* 0x000fe20001fc4270 */
[-C--:B0-----:R-:W-:Y:S01]  /*2e630*/  FMUL R13, R159, R2.reuse ;  /* 0x000000029f0d7220 */ /* 0x081fe20000400000 */
[----:B------:R-:W-:Y:S01]  /*2e640*/  F2FP.TF32.F32.PACK_B R11, R11 ;  /* 0x0000000bff0b723e */ /* 0x000fe200024050ff */
[-C--:B-1----:R-:W-:Y:S01]  /*2e650*/  FMUL R3, R157, R2.reuse ;  /* 0x000000029d037220 */ /* 0x082fe20000400000 */
[----:B------:R-:W-:Y:S01]  /*2e660*/  F2FP.TF32.F32.PACK_B R15, R15 ;  /* 0x0000000fff0f723e */ /* 0x000fe200024050ff */
[----:B--2---:R-:W-:Y:S01]  /*2e670*/  FMUL R9, R156, R2 ;  /* 0x000000029c097220 */ /* 0x004fe20000400000 */
[----:B------:R-:W-:Y:S02]  /*2e680*/  F2FP.TF32.F32.PACK_B R13, R13 ;  /* 0x0000000dff0d723e */ /* 0x000fe400024050ff */
[----:B------:R-:W-:Y:S01]  /*2e690*/  F2FP.TF32.F32.PACK_B R3, R3 ;  /* 0x00000003ff03723e */ /* 0x000fe200024050ff */
[----:B------:R0:W-:Y:S01]  /*2e6a0*/  @P5 STG.E desc[UR44][R4.64+0x384], R11 ;  /* 0x0003840b04005986 */ /* 0x0001e2000c10192c */
[----:B------:R-:W-:-:S03]  /*2e6b0*/  F2FP.TF32.F32.PACK_B R9, R9 ;  /* 0x00000009ff09723e */ /* 0x000fc600024050ff */
[----:B------:R-:W-:Y:S01]  /*2e6c0*/  @P0 STG.E desc[UR44][R6.64+0x380], R15 ;  /* 0x0003800f06000986 */ /* 0x000fe2000c10192c */
[----:B------:R-:W-:-:S03]  /*2e6d0*/  ISETP.GT.AND P0, PT, R0, 0xe8, P2 ;  /* 0x000000e80000780c */ /* 0x000fc60001704270 */
[----:B------:R1:W-:Y:S01]  /*2e6e0*/  @P1 STG.E desc[UR44][R6.64+0x384], R13 ;  /* 0x0003840d06001986 */ /* 0x0003e2000c10192c */
[----:B------:R-:W-:-:S03]  /*2e6f0*/  ISETP.GT.AND P5, PT, R0, 0xe9, P2 ;  /* 0x000000e90000780c */ /* 0x000fc600017a4270 */
[----:B------:R2:W-:Y:S01]  /*2e700*/  @P4 STG.E desc[UR44][R4.64+0x3a0], R3 ;  /* 0x0003a00304004986 */ /* 0x0005e2000c10192c */
[-C--:B------:R-:W-:Y:S01]  /*2e710*/  FMUL R19, R155, R2.reuse ;  /* 0x000000029b137220 */ /* 0x080fe20000400000 */
[C---:B------:R-:W-:Y:S02]  /*2e720*/  ISETP.GT.AND P4, PT, R0.reuse, 0xf1, P3 ;  /* 0x000000f10000780c */ /* 0x040fe40001f84270 */
[----:B------:R3:W-:Y:S01]  /*2e730*/  @P6 STG.E desc[UR44][R4.64+0x3a4], R9 ;  /* 0x0003a40904006986 */ /* 0x0007e2000c10192c */
[----:B------:R-:W-:Y:S01]  /*2e740*/  ISETP.GT.AND P6, PT, R0, 0xf0, P3 ;  /* 0x000000f00000780c */ /* 0x000fe20001fc4270 */
[-C--:B0-----:R-:W-:Y:S01]  /*2e750*/  FMUL R11, R154, R2.reuse ;  /* 0x000000029a0b7220 */ /* 0x081fe20000400000 */
[-C--:B-1----:R-:W-:Y:S01]  /*2e760*/  FMUL R13, R153, R2.reuse ;  /* 0x00000002990d7220 */ /* 0x082fe20000400000 */
[----:B------:R-:W-:Y:S01]  /*2e770*/  F2FP.TF32.F32.PACK_B R19, R19 ;  /* 0x00000013ff13723e */ /* 0x000fe200024050ff */
[----:B--2---:R-:W-:Y:S02]  /*2e780*/  FMUL R3, R23, R2 ;  /* 0x0000000217037220 */ /* 0x004fe40000400000 */
[----:B------:R-:W-:-:S02]  /*2e790*/  F2FP.TF32.F32.PACK_B R11, R11 ;  /* 0x0000000bff0b723e */ /* 0x000fc400024050ff */
[----:B------:R-:W-:Y:S02]  /*2e7a0*/  F2FP.TF32.F32.PACK_B R13, R13 ;  /* 0x0000000dff0d723e */ /* 0x000fe400024050ff */
[----:B------:R-:W-:Y:S01]  /*2e7b0*/  F2FP.TF32.F32.PACK_B R3, R3 ;  /* 0x00000003ff03723e */ /* 0x000fe200024050ff */
[----:B------:R0:W-:Y:S04]  /*2e7c0*/  @P0 STG.E desc[UR44][R6.64+0x3a0], R19 ;  /* 0x0003a01306000986 */ /* 0x0001e8000c10192c */
[----:B------:R1:W-:Y:S04]  /*2e7d0*/  @P5 STG.E desc[UR44][R6.64+0x3a4], R11 ;  /* 0x0003a40b06005986 */ /* 0x0003e8000c10192c */
[----:B------:R-:W-:Y:S01]  /*2e7e0*/  @P6 STG.E desc[UR44][R4.64+0x3c0], R13 ;  /* 0x0003c00d04006986 */ /* 0x000fe2000c10192c */
[----:B------:R-:W-:-:S03]  /*2e7f0*/  ISETP.GT.AND P6, PT, R0, 0xf0, P2 ;  /* 0x000000f00000780c */ /* 0x000fc600017c4270 */
[----:B------:R2:W-:Y:S01]  /*2e800*/  @P4 STG.E desc[UR44][R4.64+0x3c4], R3 ;  /* 0x0003c40304004986 */ /* 0x0005e2000c10192c */
[C---:B------:R-:W-:Y:S02]  /*2e810*/  ISETP.GT.AND P4, PT, R0.reuse, 0xf8, P3 ;  /* 0x000000f80000780c */ /* 0x040fe40001f84270 */
[C---:B------:R-:W-:Y:S02]  /*2e820*/  ISETP.GT.AND P3, PT, R0.reuse, 0xf9, P3 ;  /* 0x000000f90000780c */ /* 0x040fe40001f64270 */
[----:B------:R-:W-:Y:S01]  /*2e830*/  ISETP.GT.AND P5, PT, R0, 0xf1, P2 ;  /* 0x000000f10000780c */ /* 0x000fe200017a4270 */
[-C--:B---3--:R-:W-:Y:S01]  /*2e840*/  FMUL R9, R22, R2.reuse ;  /* 0x0000000216097220 */ /* 0x088fe20000400000 */
[-C--:B------:R-:W-:Y:S01]  /*2e850*/  FMUL R15, R21, R2.reuse ;  /* 0x00000002150f7220 */ /* 0x080fe20000400000 */
[-C--:B0-----:R-:W-:Y:S01]  /*2e860*/  FMUL R19, R20, R2.reuse ;  /* 0x0000000214137220 */ /* 0x081fe20000400000 */
[----:B------:R-:W-:Y:S01]  /*2e870*/  FMUL R21, R18, R2 ;  /* 0x0000000212157220 */ /* 0x000fe20000400000 */
[----:B------:R-:W-:Y:S01]  /*2e880*/  USHF.L.U32 UR12, UR8, 0x9, URZ ;  /* 0x00000009080c7899 */ /* 0x000fe2000800063f */
[----:B------:R-:W-:-:S02]  /*2e890*/  F2FP.TF32.F32.PACK_B R9, R9 ;  /* 0x00000009ff09723e */ /* 0x000fc400024050ff */
[----:B------:R-:W-:Y:S02]  /*2e8a0*/  F2FP.TF32.F32.PACK_B R15, R15 ;  /* 0x0000000fff0f723e */ /* 0x000fe400024050ff */
[----:B------:R-:W-:Y:S01]  /*2e8b0*/  F2FP.TF32.F32.PACK_B R19, R19 ;  /* 0x00000013ff13723e */ /* 0x000fe200024050ff */
[----:B------:R-:W-:Y:S01]  /*2e8c0*/  USHF.L.U64.HI UR11, UR8, 0x9, UR9 ;  /* 0x00000009080b7899 */ /* 0x000fe20008010209 */
[----:B------:R-:W-:Y:S01]  /*2e8d0*/  F2FP.TF32.F32.PACK_B R21, R21 ;  /* 0x00000015ff15723e */ /* 0x000fe200024050ff */
[----:B-1----:R-:W-:Y:S01]  /*2e8e0*/  @P3 IMAD.MOV.U32 R11, RZ, RZ, R5 ;  /* 0x000000ffff0b3224 */ /* 0x002fe200078e0005 */
[----:B------:R-:W-:Y:S01]  /*2e8f0*/  @P3 MOV R10, R4 ;  /* 0x00000004000a3202 */ /* 0x000fe20000000f00 */
[----:B------:R0:W-:Y:S01]  /*2e900*/  @P6 STG.E desc[UR44][R6.64+0x3c0], R9 ;  /* 0x0003c00906006986 */ /* 0x0001e2000c10192c */
[----:B--2---:R-:W-:-:S03]  /*2e910*/  IMAD.U32 R3, RZ, RZ, UR12 ;  /* 0x0000000cff037e24 */ /* 0x004fc6000f8e00ff */
[----:B------:R-:W-:Y:S01]  /*2e920*/  @P5 STG.E desc[UR44][R6.64+0x3c4], R15 ;  /* 0x0003c40f06005986 */ /* 0x000fe2000c10192c */
[----:B------:R-:W-:-:S03]  /*2e930*/  ISETP.GT.AND P1, PT, R158, 0x80, PT ;  /* 0x000000809e00780c */ /* 0x000fc60003f24270 */
[----:B------:R1:W-:Y:S01]  /*2e940*/  @P4 STG.E desc[UR44][R4.64+0x3e0], R19 ;  /* 0x0003e01304004986 */ /* 0x0003e2000c10192c */
[C---:B------:R-:W-:Y:S02]  /*2e950*/  ISETP.GT.AND P4, PT, R0.reuse, 0xf8, P2 ;  /* 0x000000f80000780c */ /* 0x040fe40001784270 */
[----:B------:R-:W-:Y:S01]  /*2e960*/  ISETP.GT.AND P2, PT, R0, 0xf9, P2 ;  /* 0x000000f90000780c */ /* 0x000fe20001744270 */
[----:B------:R2:W-:Y:S01]  /*2e970*/  @P3 STG.E desc[UR44][R10.64+0x3e4], R21 ;  /* 0x0003e4150a003986 */ /* 0x0005e2000c10192c */
[----:B0-----:R-:W-:Y:S01]  /*2e980*/  MOV R9, UR11 ;  /* 0x0000000b00097c02 */ /* 0x001fe20008000f00 */
[-C--:B------:R-:W-:Y:S01]  /*2e990*/  FMUL R23, R14, R2.reuse ;  /* 0x000000020e177220 */ /* 0x080fe20000400000 */
[----:B------:R-:W-:Y:S01]  /*2e9a0*/  IADD3 R8, P3, P6, R4, UR5, R3 ;  /* 0x0000000504087c10 */ /* 0x000fe2000fe7e003 */
[-C--:B------:R-:W-:Y:S01]  /*2e9b0*/  FMUL R13, R12, R2.reuse ;  /* 0x000000020c0d7220 */ /* 0x080fe20000400000 */
[----:B------:R-:W-:Y:S02]  /*2e9c0*/  ISETP.GT.AND P5, PT, R0, RZ, P1 ;  /* 0x000000ff0000720c */ /* 0x000fe40000fa4270 */
[----:B------:R-:W-:Y:S01]  /*2e9d0*/  IADD3.X R9, R5, UR4, R9, P3, P6 ;  /* 0x0000000405097c10 */ /* 0x000fe20009fec409 */
[----:B------:R-:W-:Y:S01]  /*2e9e0*/  FMUL R3, R24, R2 ;  /* 0x0000000218037220 */ /* 0x000fe20000400000 */
[----:B------:R-:W-:-:S02]  /*2e9f0*/  ISETP.GT.AND P3, PT, R0, 0x1, P1 ;  /* 0x000000010000780c */ /* 0x000fc40000f64270 */
[----:B------:R-:W-:Y:S01]  /*2ea00*/  F2FP.TF32.F32.PACK_B R23, R23 ;  /* 0x00000017ff17723e */ /* 0x000fe200024050ff */
[----:B------:R-:W-:Y:S01]  /*2ea10*/  FMUL R25, R25, R2 ;  /* 0x0000000219197220 */ /* 0x000fe20000400000 */
[----:B-1----:R-:W-:Y:S02]  /*2ea20*/  IADD3 R4, P6, R4, UR12, RZ ;  /* 0x0000000c04047c10 */ /* 0x002fe4000ffde0ff */
[----:B------:R-:W-:Y:S02]  /*2ea30*/  F2FP.TF32.F32.PACK_B R13, R13 ;  /* 0x0000000dff0d723e */ /* 0x000fe400024050ff */
[----:B------:R-:W-:Y:S01]  /*2ea40*/  ISETP.GT.AND P0, PT, R158, 0x88, PT ;  /* 0x000000889e00780c */ /* 0x000fe20003f04270 */
[----:B------:R-:W-:Y:S01]  /*2ea50*/  @P4 STG.E desc[UR44][R6.64+0x3e0], R23 ;  /* 0x0003e01706004986 */ /* 0x000fe2000c10192c */
[----:B------:R-:W-:Y:S02]  /*2ea60*/  IADD3.X R5, R5, UR11, RZ, P6, !PT ;  /* 0x0000000b05057c10 */ /* 0x000fe4000b7fe4ff */
[----:B------:R-:W-:Y:S01]  /*2ea70*/  F2FP.TF32.F32.PACK_B R3, R3 ;  /* 0x00000003ff03723e */ /* 0x000fe200024050ff */
[----:B------:R-:W-:Y:S01]  /*2ea80*/  @P2 STG.E desc[UR44][R6.64+0x3e4], R13 ;  /* 0x0003e40d06002986 */ /* 0x000fe2000c10192c */
[----:B------:R-:W-:-:S02]  /*2ea90*/  F2FP.TF32.F32.PACK_B R25, R25 ;  /* 0x00000019ff19723e */ /* 0x000fc400024050ff */
[----:B------:R-:W-:Y:S01]  /*2eaa0*/  ISETP.GT.AND P2, PT, R0, RZ, P0 ;  /* 0x000000ff0000720c */ /* 0x000fe20000744270 */
[----:B------:R0:W-:Y:S01]  /*2eab0*/  @P5 STG.E desc[UR44][R4.64], R3 ;  /* 0x0000000304005986 */ /* 0x0001e2000c10192c */
[-C--:B------:R-:W-:Y:S01]  /*2eac0*/  FMUL R15, R26, R2.reuse ;  /* 0x000000021a0f7220 */ /* 0x080fe20000400000 */
[----:B------:R-:W-:Y:S02]  /*2ead0*/  ISETP.GT.AND P4, PT, R0, 0x1, P0 ;  /* 0x000000010000780c */ /* 0x000fe40000784270 */
[----:B--2---:R-:W-:Y:S01]  /*2eae0*/  IADD3 R10, P5, R4, UR5, RZ ;  /* 0x00000005040a7c10 */ /* 0x004fe2000ffbe0ff */
[----:B------:R-:W-:Y:S01]  /*2eaf0*/  @P3 STG.E desc[UR44][R4.64+0x4], R25 ;  /* 0x0000041904003986 */ /* 0x000fe2000c10192c */
[----:B------:R-:W-:Y:S01]  /*2eb00*/  ISETP.GT.AND P3, PT, R0, 0x8, P1 ;  /* 0x000000080000780c */ /* 0x000fe20000f64270 */
[-C--:B------:R-:W-:Y:S01]  /*2eb10*/  FMUL R27, R27, R2.reuse ;  /* 0x000000021b1b7220 */ /* 0x080fe20000400000 */
[----:B------:R-:W-:Y:S02]  /*2eb20*/  F2FP.TF32.F32.PACK_B R15, R15 ;  /* 0x0000000fff0f723e */ /* 0x000fe400024050ff */
[----:B------:R-:W-:Y:S01]  /*2eb30*/  IADD3.X R11, R5, UR4, RZ, P5, !PT ;  /* 0x00000004050b7c10 */ /* 0x000fe2000affe4ff */
[----:B0-----:R-:W-:Y:S01]  /*2eb40*/  FMUL R3, R28, R2 ;  /* 0x000000021c037220 */ /* 0x001fe20000400000 */
[----:B------:R-:W-:-:S02]  /*2eb50*/  F2FP.TF32.F32.PACK_B R27, R27 ;  /* 0x0000001bff1b723e */ /* 0x000fc400024050ff */
[C---:B------:R-:W-:Y:S01]  /*2eb60*/  ISETP.GT.AND P5, PT, R0.reuse, 0x9, P1 ;  /* 0x000000090000780c */ /* 0x040fe20000fa4270 */
[----:B------:R-:W-:Y:S01]  /*2eb70*/  @P2 STG.E desc[UR44][R10.64], R15 ;  /* 0x0000000f0a002986 */ /* 0x000fe2000c10192c */
[----:B------:R-:W-:Y:S02]  /*2eb80*/  F2FP.TF32.F32.PACK_B R3, R3 ;  /* 0x00000003ff03723e */ /* 0x000fe400024050ff */
[----:B------:R-:W-:Y:S01]  /*2eb90*/  ISETP.GT.AND P2, PT, R0, 0x8, P0 ;  /* 0x000000080000780c */ /* 0x000fe20000744270 */
[-C--:B------:R-:W-:Y:S01]  /*2eba0*/  FMUL R29, R29, R2.reuse ;  /* 0x000000021d1d7220 */ /* 0x080fe20000400000 */
[----:B------:R0:W-:Y:S01]  /*2ebb0*/  @P4 STG.E desc[UR44][R10.64+0x4], R27 ;  /* 0x0000041b0a004986 */ /* 0x0001e2000c10192c */
[----:B------:R-:W-:Y:S01]  /*2ebc0*/  FMUL R13, R30, R2 ;  /* 0x000000021e0d7220 */ /* 0x000fe20000400000 */
[----:B------:R-:W-:Y:S02]  /*2ebd0*/  IADD3 R6, P4, R4, UR5, RZ ;  /* 0x0000000504067c10 */ /* 0x000fe4000ff9e0ff */
[----:B------:R1:W-:Y:S01]  /*2ebe0*/  @P3 STG.E desc[UR44][R4.64+0x20], R3 ;  /* 0x0000200304003986 */ /* 0x0003e2000c10192c */
[----:B------:R-:W-:-:S02]  /*2ebf0*/  ISETP.GT.AND P3, PT, R0, 0x9, P0 ;  /* 0x000000090000780c */ /* 0x000fc40000764270 */
[----:B------:R-:W-:Y:S01]  /*2ec00*/  F2FP.TF32.F32.PACK_B R29, R29 ;  /* 0x0000001dff1d723e */ /* 0x000fe200024050ff */
[----:B------:R-:W-:Y:S01]  /*2ec10*/  FMUL R31, R31, R2 ;  /* 0x000000021f1f7220 */ /* 0x000fe20000400000 */
[----:B------:R-:W-:Y:S02]  /*2ec20*/  F2FP.TF32.F32.PACK_B R13, R13 ;  /* 0x0000000dff0d723e */ /* 0x000fe400024050ff */
[----:B------:R-:W-:Y:S01]  /*2ec30*/  IADD3.X R7, R5, UR4, RZ, P4, !PT ;  /* 0x0000000405077c10 */ /* 0x000fe2000a7fe4ff */
[----:B------:R-:W-:Y:S01]  /*2ec40*/  @P5 STG.E desc[UR44][R4.64+0x24], R29 ;  /* 0x0000241d04005986 */ /* 0x000fe2000c10192c */
[----:B------:R-:W-:-:S03]  /*2ec50*/  F2FP.TF32.F32.PACK_B R31, R31 ;  /* 0x0000001fff1f723e */ /* 0x000fc600024050ff */
[----:B------:R2:W-:Y:S01]  /*2ec60*/  @P2 STG.E desc[UR44][R6.64+0x20], R13 ;  /* 0x0000200d06002986 */ /* 0x0005e2000c10192c */
[C---:B------:R-:W-:Y:S02]  /*2ec70*/  ISETP.GT.AND P2, PT, R0.reuse, 0x10, P0 ;  /* 0x000000100000780c */ /* 0x040fe40000744270 */
[C---:B------:R-:W-:Y:S01]  /*2ec80*/  ISETP.GT.AND P4, PT, R0.reuse, 0x10, P1 ;  /* 0x000000100000780c */ /* 0x040fe20000f84270 */
[----:B------:R-:W-:Y:S01]  /*2ec90*/  @P3 STG.E desc[UR44][R8.64+0x24], R31 ;  /* 0x0000241f08003986 */ /* 0x000fe2000c10192c */
[----:B------:R-:W-:Y:S01]  /*2eca0*/  ISETP.GT.AND P5, PT, R0, 0x11, P1 ;  /* 0x000000110000780c */ /* 0x000fe20000fa4270 */
[-C--:B0-----:R-:W-:Y:S01]  /*2ecb0*/  FMUL R11, R32, R2.reuse ;  /* 0x00000002200b7220 */ /* 0x081fe20000400000 */
[----:B------:R-:W-:Y:S01]  /*2ecc0*/  ISETP.GT.AND P3, PT, R0, 0x11, P0 ;  /* 0x000000110000780c */ /* 0x000fe20000764270 */
[-C--:B------:R-:W-:Y:S01]  /*2ecd0*/  FMUL R33, R33, R2.reuse ;  /* 0x0000000221217220 */ /* 0x080fe20000400000 */
[----:B-1----:R-:W-:Y:S02]  /*2ece0*/  FMUL R3, R34, R2 ;  /* 0x0000000222037220 */ /* 0x002fe40000400000 */
[----:B------:R-:W-:-:S02]  /*2ecf0*/  F2FP.TF32.F32.PACK_B R11, R11 ;  /* 0x0000000bff0b723e */ /* 0x000fc400024050ff */
[----:B------:R-:W-:Y:S01]  /*2ed00*/  F2FP.TF32.F32.PACK_B R33, R33 ;  /* 0x00000021ff21723e */ /* 0x000fe200024050ff */
[----:B--2---:R-:W-:Y:S01]  /*2ed10*/  @P2 IMAD.MOV.U32 R6, RZ, RZ, R8 ;  /* 0x000000ffff062224 */ /* 0x004fe200078e0008 */
[----:B------:R-:W-:Y:S01]  /*2ed20*/  F2FP.TF32.F32.PACK_B R3, R3 ;  /* 0x00000003ff03723e */ /* 0x000fe200024050ff */
[----:B------:R-:W-:Y:S01]  /*2ed30*/  FMUL R35, R35, R2 ;  /* 0x0000000223237220 */ /* 0x000fe20000400000 */
[----:B------:R-:W-:Y:S01]  /*2ed40*/  @P2 MOV R7, R9 ;  /* 0x0000000900072202 */ /* 0x000fe20000000f00 */
[----:B------:R-:W-:Y:S04]  /*2ed50*/  @P4 STG.E desc[UR44][R4.64+0x40], R11 ;  /* 0x0000400b04004986 */ /* 0x000fe8000c10192c */
[----:B------:R-:W-:Y:S01]  /*2ed60*/  @P5 STG.E desc[UR44][R4.64+0x44], R33 ;  /* 0x0000442104005986 */ /* 0x000fe2000c10192c */
[----:B------:R-:W-:-:S03]  /*2ed70*/  F2FP.TF32.F32.PACK_B R35, R35 ;  /* 0x00000023ff23723e */ /* 0x000fc600024050ff */
[----:B------:R0:W-:Y:S01]  /*2ed80*/  @P2 STG.E desc[UR44][R6.64+0x40], R3 ;  /* 0x0000400306002986 */ /* 0x0001e2000c10192c */
[C---:B------:R-:W-:Y:S02]  /*2ed90*/  ISETP.GT.AND P2, PT, R0.reuse, 0x18, P0 ;  /* 0x000000180000780c */ /* 0x040fe40000744270 */
[C---:B------:R-:W-:Y:S02]  /*2eda0*/  ISETP.GT.AND P4, PT, R0.reuse, 0x18, P1 ;  /* 0x000000180000780c */ /* 0x040fe40000f84270 */
[----:B------:R-:W-:Y:S01]  /*2edb0*/  ISETP.GT.AND P5, PT, R0, 0x19, P1 ;  /* 0x000000190000780c */ /* 0x000fe20000fa4270 */
[----:B0-----:R-:W-:Y:S01]  /*2edc0*/  @P3 IMAD.MOV.U32 R6, RZ, RZ, R8 ;  /* 0x000000ffff063224 */ /* 0x001fe200078e0008 */
[----:B------:R-:W-:Y:S01]  /*2edd0*/  @P3 MOV R7, R9 ;  /* 0x0000000900073202 */ /* 0x000fe20000000f00 */
[-C--:B------:R-:W-:Y:S01]  /*2ede0*/  FMUL R13, R36, R2.reuse ;  /* 0x00000002240d7220 */ /* 0x080fe20000400000 */
[----:B------:R-:W-:-:S03]  /*2edf0*/  FMUL R37, R37, R2 ;  /* 0x0000000225257220 */ /* 0x000fc60000400000 */
[----:B------:R0:W-:Y:S01]  /*2ee00*/  @P3 STG.E desc[UR44][R6.64+0x44], R35 ;  /* 0x0000442306003986 */ /* 0x0001e2000c10192c */
[----:B------:R-:W-:Y:S01]  /*2ee10*/  ISETP.GT.AND P3, PT, R0, 0x19, P0 ;  /* 0x000000190000780c */ /* 0x000fe20000764270 */
[-C--:B------:R-:W-:Y:S01]  /*2ee20*/  FMUL R11, R38, R2.reuse ;  /* 0x00000002260b7220 */ /* 0x080fe20000400000 */
[----:B------:R-:W-:Y:S02]  /*2ee30*/  F2FP.TF32.F32.PACK_B R13, R13 ;  /* 0x0000000dff0d723e */ /* 0x000fe400024050ff */
[----:B------:R-:W-:Y:S01]  /*2ee40*/  F2FP.TF32.F32.PACK_B R37, R37 ;  /* 0x00000025ff25723e */ /* 0x000fe200024050ff */
[----:B------:R-:W-:Y:S01]  /*2ee50*/  FMUL R39, R39, R2 ;  /* 0x0000000227277220 */ /* 0x000fe20000400000 */
[----:B------:R-:W-:Y:S01]  /*2ee60*/  F2FP.TF32.F32.PACK_B R11, R11 ;  /* 0x0000000bff0b723e */ /* 0x000fe200024050ff */
[----:B------:R-:W-:Y:S01]  /*2ee70*/  @P4 STG.E desc[UR44][R4.64+0x60], R13 ;  /* 0x0000600d04004986 */ /* 0x000fe2000c10192c */
[----:B0-----:R-:W-:Y:S01]  /*2ee80*/  @P2 IMAD.MOV.U32 R6, RZ, RZ, R8 ;  /* 0x000000ffff062224 */ /* 0x001fe200078e0008 */
[----:B------:R-:W-:-:S02]  /*2ee90*/  @P2 MOV R7, R9 ;  /* 0x0000000900072202 */ /* 0x000fc40000000f00 */
        /* <DEDUP_REMOVED lines=406> */
[-C--:B------:R-:W-:Y:S01]  /*30800*/  FMUL R13, R120, R2.reuse ;  /* 0x00000002780d7220 */ /* 0x080fe20000400000 */
[----:B0-----:R-:W-:Y:S01]  /*30810*/  @P3 IMAD.MOV.U32 R6, RZ, RZ, R8 ;  /* 0x000000ffff063224 */ /* 0x001fe200078e0008 */
[----:B------:R-:W-:Y:S01]  /*30820*/  @P3 MOV R7, R9 ;  /* 0x0000000900073202 */ /* 0x000fe20000000f00 */
[-C--:B------:R-:W-:Y:S01]  /*30830*/  FMUL R121, R121, R2.reuse ;  /* 0x0000000279797220 */ /* 0x080fe20000400000 */
[----:B------:R-:W-:-:S03]  /*30840*/  FMUL R11, R122, R2 ;  /* 0x000000027a0b7220 */ /* 0x000fc60000400000 */
[----:B------:R0:W-:Y:S01]  /*30850*/  @P3 STG.E desc[UR44][R6.64+0x2e4], R119 ;  /* 0x0002e47706003986 */ /* 0x0001e2000c10192c */
[----:B------:R-:W-:Y:S02]  /*30860*/  ISETP.GT.AND P3, PT, R0, 0xc1, P0 ;  /* 0x000000c10000780c */ /* 0x000fe40000764270 */
        /* <DEDUP_REMOVED lines=8> */
[----:B------:R-:W-:Y:S01]  /*308f0*/  ISETP.GT.AND P4, PT, R0, 0xc8, P1 ;  /* 0x000000c80000780c */ /* 0x000fe20000f84270 */
[-C--:B------:R-:W-:Y:S01]  /*30900*/  FMUL R3, R124, R2.reuse ;  /* 0x000000027c037220 */ /* 0x080fe20000400000 */
[----:B------:R-:W-:Y:S01]  /*30910*/  F2FP.TF32.F32.PACK_B R123, R123 ;  /* 0x0000007bff7b723e */ /* 0x000fe200024050ff */
[----:B------:R0:W-:Y:S01]  /*30920*/  @P2 STG.E desc[UR44][R6.64+0x300], R11 ;  /* 0x0003000b06002986 */ /* 0x0001e2000c10192c */
[C---:B------:R-:W-:Y:S02]  /*30930*/  ISETP.GT.AND P2, PT, R0.reuse, 0xc8, P0 ;  /* 0x000000c80000780c */ /* 0x040fe40000744270 */
[----:B------:R-:W-:Y:S01]  /*30940*/  ISETP.GT.AND P5, PT, R0, 0xc9, P1 ;  /* 0x000000c90000780c */ /* 0x000fe20000fa4270 */
[-C--:B------:R-:W-:Y:S01]  /*30950*/  FMUL R125, R125, R2.reuse ;  /* 0x000000027d7d7220 */ /* 0x080fe20000400000 */
[----:B------:R-:W-:Y:S01]  /*30960*/  F2FP.TF32.F32.PACK_B R3, R3 ;  /* 0x00000003ff03723e */ /* 0x000fe200024050ff */
[----:B0-----:R-:W-:Y:S01]  /*30970*/  @P3 IMAD.MOV.U32 R6, RZ, RZ, R8 ;  /* 0x000000ffff063224 */ /* 0x001fe200078e0008 */
[----:B------:R-:W-:Y:S01]  /*30980*/  @P3 MOV R7, R9 ;  /* 0x0000000900073202 */ /* 0x000fe20000000f00 */
[----:B------:R-:W-:-:S04]  /*30990*/  FMUL R13, R126, R2 ;  /* 0x000000027e0d7220 */ /* 0x000fc80000400000 */
[----:B------:R0:W-:Y:S01]  /*309a0*/  @P3 STG.E desc[UR44][R6.64+0x304], R123 ;  /* 0x0003047b06003986 */ /* 0x0001e2000c10192c */
[C---:B------:R-:W-:Y:S02]  /*309b0*/  ISETP.GT.AND P3, PT, R0.reuse, 0xc9, P0 ;  /* 0x000000c90000780c */ /* 0x040fe40000764270 */
[----:B------:R-:W-:Y:S01]  /*309c0*/  F2FP.TF32.F32.PACK_B R125, R125 ;  /* 0x0000007dff7d723e */ /* 0x000fe200024050ff */
[----:B------:R-:W-:Y:S01]  /*309d0*/  @P4 STG.E desc[UR44][R4.64+0x320], R3 ;  /* 0x0003200304004986 */ /* 0x000fe2000c10192c */
[----:B------:R-:W-:Y:S01]  /*309e0*/  ISETP.GT.AND P4, PT, R0, 0xd0, P1 ;  /* 0x000000d00000780c */ /* 0x000fe20000f84270 */
[-C--:B------:R-:W-:Y:S01]  /*309f0*/  FMUL R127, R127, R2.reuse ;  /* 0x000000027f7f7220 */ /* 0x080fe20000400000 */
[----:B------:R-:W-:Y:S01]  /*30a00*/  F2FP.TF32.F32.PACK_B R13, R13 ;  /* 0x0000000dff0d723e */ /* 0x000fe200024050ff */
[----:B------:R-:W-:Y:S01]  /*30a10*/  FMUL R11, R128, R2 ;  /* 0x00000002800b7220 */ /* 0x000fe20000400000 */
[----:B0-----:R-:W-:Y:S01]  /*30a20*/  @P2 IMAD.MOV.U32 R6, RZ, RZ, R8 ;  /* 0x000000ffff062224 */ /* 0x001fe200078e0008 */
[----:B------:R-:W-:Y:S01]  /*30a30*/  @P2 MOV R7, R9 ;  /* 0x0000000900072202 */ /* 0x000fe20000000f00 */
[----:B------:R-:W-:Y:S01]  /*30a40*/  @P5 STG.E desc[UR44][R4.64+0x324], R125 ;  /* 0x0003247d04005986 */ /* 0x000fe2000c10192c */
[----:B------:R-:W-:-:S02]  /*30a50*/  ISETP.GT.AND P5, PT, R0, 0xd1, P1 ;  /* 0x000000d10000780c */ /* 0x000fc40000fa4270 */
[----:B------:R-:W-:Y:S01]  /*30a60*/  F2FP.TF32.F32.PACK_B R127, R127 ;  /* 0x0000007fff7f723e */ /* 0x000fe200024050ff */
[----:B------:R0:W-:Y:S01]  /*30a70*/  @P2 STG.E desc[UR44][R6.64+0x320], R13 ;  /* 0x0003200d06002986 */ /* 0x0001e2000c10192c */
[----:B------:R-:W-:Y:S02]  /*30a80*/  F2FP.TF32.F32.PACK_B R11, R11 ;  /* 0x0000000bff0b723e */ /* 0x000fe400024050ff */
[----:B------:R-:W-:Y:S01]  /*30a90*/  ISETP.GT.AND P2, PT, R0, 0xd0, P0 ;  /* 0x000000d00000780c */ /* 0x000fe20000744270 */
[-C--:B------:R-:W-:Y:S01]  /*30aa0*/  FMUL R129, R129, R2.reuse ;  /* 0x0000000281817220 */ /* 0x080fe20000400000 */
[----:B0-----:R-:W-:Y:S01]  /*30ab0*/  @P3 IMAD.MOV.U32 R6, RZ, RZ, R8 ;  /* 0x000000ffff063224 */ /* 0x001fe200078e0008 */
[----:B------:R-:W-:Y:S01]  /*30ac0*/  @P3 MOV R7, R9 ;  /* 0x0000000900073202 */ /* 0x000fe20000000f00 */
[----:B------:R-:W-:Y:S02]  /*30ad0*/  FMUL R3, R130, R2 ;  /* 0x0000000282037220 */ /* 0x000fe40000400000 */
[----:B------:R-:W-:-:S02]  /*30ae0*/  F2FP.TF32.F32.PACK_B R129, R129 ;  /* 0x00000081ff81723e */ /* 0x000fc400024050ff */
[----:B------:R0:W-:Y:S04]  /*30af0*/  @P3 STG.E desc[UR44][R6.64+0x324], R127 ;  /* 0x0003247f06003986 */ /* 0x0001e8000c10192c */
[----:B------:R1:W-:Y:S01]  /*30b00*/  @P4 STG.E desc[UR44][R4.64+0x340], R11 ;  /* 0x0003400b04004986 */ /* 0x0003e2000c10192c */
[C---:B------:R-:W-:Y:S02]  /*30b10*/  ISETP.GT.AND P4, PT, R0.reuse, 0xd1, P0 ;  /* 0x000000d10000780c */ /* 0x040fe40000784270 */
[C---:B------:R-:W-:Y:S01]  /*30b20*/  ISETP.GT.AND P3, PT, R0.reuse, 0xd8, P0 ;  /* 0x000000d80000780c */ /* 0x040fe20000764270 */
[----:B------:R-:W-:Y:S01]  /*30b30*/  @P5 STG.E desc[UR44][R4.64+0x344], R129 ;  /* 0x0003448104005986 */ /* 0x000fe2000c10192c */
[----:B------:R-:W-:Y:S01]  /*30b40*/  ISETP.GT.AND P5, PT, R0, 0xd8, P1 ;  /* 0x000000d80000780c */ /* 0x000fe20000fa4270 */
[-C--:B------:R-:W-:Y:S01]  /*30b50*/  FMUL R131, R131, R2.reuse ;  /* 0x0000000283837220 */ /* 0x080fe20000400000 */
[----:B------:R-:W-:Y:S01]  /*30b60*/  F2FP.TF32.F32.PACK_B R3, R3 ;  /* 0x00000003ff03723e */ /* 0x000fe200024050ff */
[----:B0-----:R-:W-:Y:S01]  /*30b70*/  @P2 IMAD.MOV.U32 R6, RZ, RZ, R8 ;  /* 0x000000ffff062224 */ /* 0x001fe200078e0008 */
[----:B------:R-:W-:Y:S01]  /*30b80*/  @P2 MOV R7, R9 ;  /* 0x0000000900072202 */ /* 0x000fe20000000f00 */
[-C--:B------:R-:W-:Y:S01]  /*30b90*/  FMUL R13, R132, R2.reuse ;  /* 0x00000002840d7220 */ /* 0x080fe20000400000 */
[----:B------:R-:W-:Y:S01]  /*30ba0*/  ISETP.GT.AND P6, PT, R0, 0xd9, P1 ;  /* 0x000000d90000780c */ /* 0x000fe20000fc4270 */
[-C--:B------:R-:W-:Y:S01]  /*30bb0*/  FMUL R133, R133, R2.reuse ;  /* 0x0000000285857220 */ /* 0x080fe20000400000 */
[----:B------:R-:W-:Y:S01]  /*30bc0*/  F2FP.TF32.F32.PACK_B R131, R131 ;  /* 0x00000083ff83723e */ /* 0x000fe200024050ff */
[----:B------:R0:W-:Y:S01]  /*30bd0*/  @P2 STG.E desc[UR44][R6.64+0x340], R3 ;  /* 0x0003400306002986 */ /* 0x0001e2000c10192c */
[----:B-1----:R-:W-:Y:S01]  /*30be0*/  FMUL R11, R134, R2 ;  /* 0x00000002860b7220 */ /* 0x002fe20000400000 */
[----:B------:R-:W-:-:S02]  /*30bf0*/  F2FP.TF32.F32.PACK_B R13, R13 ;  /* 0x0000000dff0d723e */ /* 0x000fc400024050ff */
[----:B------:R-:W-:Y:S02]  /*30c00*/  ISETP.GT.AND P2, PT, R0, 0xd9, P0 ;  /* 0x000000d90000780c */ /* 0x000fe40000744270 */
[----:B------:R-:W-:Y:S01]  /*30c10*/  F2FP.TF32.F32.PACK_B R133, R133 ;  /* 0x00000085ff85723e */ /* 0x000fe200024050ff */
[----:B0-----:R-:W-:Y:S01]  /*30c20*/  @P4 IMAD.MOV.U32 R6, RZ, RZ, R8 ;  /* 0x000000ffff064224 */ /* 0x001fe200078e0008 */
[----:B------:R-:W-:Y:S02]  /*30c30*/  @P4 MOV R7, R9 ;  /* 0x0000000900074202 */ /* 0x000fe40000000f00 */
[----:B------:R-:W-:-:S03]  /*30c40*/  F2FP.TF32.F32.PACK_B R11, R11 ;  /* 0x0000000bff0b723e */ /* 0x000fc600024050ff */
[----:B------:R0:W-:Y:S01]  /*30c50*/  @P4 STG.E desc[UR44][R6.64+0x344], R131 ;  /* 0x0003448306004986 */ /* 0x0001e2000c10192c */
[----:B------:R-:W-:-:S03]  /*30c60*/  FMUL R135, R135, R2 ;  /* 0x0000000287877220 */ /* 0x000fc60000400000 */
[----:B------:R1:W-:Y:S01]  /*30c70*/  @P5 STG.E desc[UR44][R4.64+0x360], R13 ;  /* 0x0003600d04005986 */ /* 0x0003e2000c10192c */
[----:B------:R-:W-:-:S03]  /*30c80*/  ISETP.GT.AND P5, PT, R0, 0xe0, P0 ;  /* 0x000000e00000780c */ /* 0x000fc600007a4270 */
[----:B------:R-:W-:Y:S01]  /*30c90*/  @P6 STG.E desc[UR44][R4.64+0x364], R133 ;  /* 0x0003648504006986 */ /* 0x000fe2000c10192c */
[----:B0-----:R-:W-:Y:S01]  /*30ca0*/  @P3 IMAD.MOV.U32 R6, RZ, RZ, R8 ;  /* 0x000000ffff063224 */ /* 0x001fe200078e0008 */
[----:B------:R-:W-:Y:S02]  /*30cb0*/  @P3 MOV R7, R9 ;  /* 0x0000000900073202 */ /* 0x000fe40000000f00 */
[----:B------:R-:W-:-:S03]  /*30cc0*/  ISETP.GT.AND P4, PT, R0, 0xe1, P1 ;  /* 0x000000e10000780c */ /* 0x000fc60000f84270 */
[----:B------:R0:W-:Y:S01]  /*30cd0*/  @P3 STG.E desc[UR44][R6.64+0x360], R11 ;  /* 0x0003600b06003986 */ /* 0x0001e2000c10192c */
[----:B------:R-:W-:Y:S01]  /*30ce0*/  ISETP.GT.AND P3, PT, R0, 0xe0, P1 ;  /* 0x000000e00000780c */ /* 0x000fe20000f64270 */
[-C--:B------:R-:W-:Y:S01]  /*30cf0*/  FMUL R3, R136, R2.reuse ;  /* 0x0000000288037220 */ /* 0x080fe20000400000 */
[----:B------:R-:W-:Y:S01]  /*30d00*/  ISETP.GT.AND P6, PT, R0, 0xe1, P0 ;  /* 0x000000e10000780c */ /* 0x000fe200007c4270 */
[-C--:B------:R-:W-:Y:S01]  /*30d10*/  FMUL R137, R137, R2.reuse ;  /* 0x0000000289897220 */ /* 0x080fe20000400000 */
[----:B------:R-:W-:Y:S01]  /*30d20*/  F2FP.TF32.F32.PACK_B R135, R135 ;  /* 0x00000087ff87723e */ /* 0x000fe200024050ff */
[-C--:B-1----:R-:W-:Y:S01]  /*30d30*/  FMUL R13, R138, R2.reuse ;  /* 0x000000028a0d7220 */ /* 0x082fe20000400000 */
[----:B------:R-:W-:Y:S01]  /*30d40*/  F2FP.TF32.F32.PACK_B R3, R3 ;  /* 0x00000003ff03723e */ /* 0x000fe200024050ff */
[----:B0-----:R-:W-:Y:S01]  /*30d50*/  @P2 IMAD.MOV.U32 R6, RZ, RZ, R8 ;  /* 0x000000ffff062224 */ /* 0x001fe200078e0008 */
[----:B------:R-:W-:Y:S02]  /*30d60*/  @P2 MOV R7, R9 ;  /* 0x0000000900072202 */ /* 0x000fe40000000f00 */
[----:B------:R-:W-:Y:S01]  /*30d70*/  F2FP.TF32.F32.PACK_B R137, R137 ;  /* 0x00000089ff89723e */ /* 0x000fe200024050ff */
[----:B------:R-:W-:Y:S01]  /*30d80*/  FMUL R139, R139, R2 ;  /* 0x000000028b8b7220 */ /* 0x000fe20000400000 */
[----:B------:R-:W-:Y:S01]  /*30d90*/  F2FP.TF32.F32.PACK_B R13, R13 ;  /* 0x0000000dff0d723e */ /* 0x000fe200024050ff */
[----:B------:R0:W-:Y:S04]  /*30da0*/  @P2 STG.E desc[UR44][R6.64+0x364], R135 ;  /* 0x0003648706002986 */ /* 0x0001e8000c10192c */
[----:B------:R-:W-:Y:S01]  /*30db0*/  @P3 STG.E desc[UR44][R4.64+0x380], R3 ;  /* 0x0003800304003986 */ /* 0x000fe2000c10192c */
[----:B------:R-:W-:-:S03]  /*30dc0*/  F2FP.TF32.F32.PACK_B R139, R139 ;  /* 0x0000008bff8b723e */ /* 0x000fc600024050ff */
[----:B------:R-:W-:Y:S01]  /*30dd0*/  @P4 STG.E desc[UR44][R4.64+0x384], R137 ;  /* 0x0003848904004986 */ /* 0x000fe2000c10192c */
[----:B0-----:R-:W-:Y:S01]  /*30de0*/  @P5 IMAD.MOV.U32 R6, RZ, RZ, R8 ;  /* 0x000000ffff065224 */ /* 0x001fe200078e0008 */
[----:B------:R-:W-:-:S05]  /*30df0*/  @P5 MOV R7, R9 ;  /* 0x0000000900075202 */ /* 0x000fca0000000f00 */
[----:B------:R0:W-:Y:S01]  /*30e00*/  @P5 STG.E desc[UR44][R6.64+0x380], R13 ;  /* 0x0003800d06005986 */ /* 0x0001e2000c10192c */
[C---:B------:R-:W-:Y:S02]  /*30e10*/  ISETP.GT.AND P5, PT, R0.reuse, 0xe8, P0 ;  /* 0x000000e80000780c */ /* 0x040fe400007a4270 */
[----:B------:R-:W-:Y:S01]  /*30e20*/  ISETP.GT.AND P2, PT, R0, 0xe8, P1 ;  /* 0x000000e80000780c */ /* 0x000fe20000f44270 */
[----:B0-----:R-:W-:Y:S01]  /*30e30*/  @P6 IMAD.MOV.U32 R6, RZ, RZ, R8 ;  /* 0x000000ffff066224 */ /* 0x001fe200078e0008 */
[----:B------:R-:W-:Y:S01]  /*30e40*/  @P6 MOV R7, R9 ;  /* 0x0000000900076202 */ /* 0x000fe20000000f00 */
[----:B------:R-:W-:Y:S01]  /*30e50*/  FMUL R11, R140, R2 ;  /* 0x000000028c0b7220 */ /* 0x000fe20000400000 */
[----:B------:R-:W-:-:S03]  /*30e60*/  ISETP.GT.AND P3, PT, R0, 0xe9, P0 ;  /* 0x000000e90000780c */ /* 0x000fc60000764270 */
[----:B------:R0:W-:Y:S01]  /*30e70*/  @P6 STG.E desc[UR44][R6.64+0x384], R139 ;  /* 0x0003848b06006986 */ /* 0x0001e2000c10192c */
[----:B------:R-:W-:Y:S01]  /*30e80*/  ISETP.GT.AND P6, PT, R0, 0xe9, P1 ;  /* 0x000000e90000780c */ /* 0x000fe20000fc4270 */
[-C--:B------:R-:W-:Y:S01]  /*30e90*/  FMUL R141, R141, R2.reuse ;  /* 0x000000028d8d7220 */ /* 0x080fe20000400000 */
[-C--:B------:R-:W-:Y:S01]  /*30ea0*/  FMUL R15, R142, R2.reuse ;  /* 0x000000028e0f7220 */ /* 0x080fe20000400000 */
[----:B------:R-:W-:Y:S02]  /*30eb0*/  F2FP.TF32.F32.PACK_B R11, R11 ;  /* 0x0000000bff0b723e */ /* 0x000fe400024050ff */
[----:B------:R-:W-:Y:S02]  /*30ec0*/  ISETP.GT.AND P4, PT, R0, 0xf0, P1 ;  /* 0x000000f00000780c */ /* 0x000fe40000f84270 */
[----:B------:R-:W-:Y:S01]  /*30ed0*/  F2FP.TF32.F32.PACK_B R141, R141 ;  /* 0x0000008dff8d723e */ /* 0x000fe200024050ff */
[-C--:B------:R-:W-:Y:S01]  /*30ee0*/  FMUL R143, R143, R2.reuse ;  /* 0x000000028f8f7220 */ /* 0x080fe20000400000 */
[----:B------:R-:W-:Y:S01]  /*30ef0*/  F2FP.TF32.F32.PACK_B R15, R15 ;  /* 0x0000000fff0f723e */ /* 0x000fe200024050ff */
[----:B0-----:R-:W-:Y:S01]  /*30f00*/  @P5 IMAD.MOV.U32 R6, RZ, RZ, R8 ;  /* 0x000000ffff065224 */ /* 0x001fe200078e0008 */
[----:B------:R-:W-:Y:S01]  /*30f10*/  @P5 MOV R7, R9 ;  /* 0x0000000900075202 */ /* 0x000fe20000000f00 */
[----:B------:R-:W-:Y:S01]  /*30f20*/  FMUL R3, R144, R2 ;  /* 0x0000000290037220 */ /* 0x000fe20000400000 */
[----:B------:R-:W-:Y:S01]  /*30f30*/  @P2 STG.E desc[UR44][R4.64+0x3a0], R11 ;  /* 0x0003a00b04002986 */ /* 0x000fe2000c10192c */
[----:B------:R-:W-:-:S03]  /*30f40*/  F2FP.TF32.F32.PACK_B R143, R143 ;  /* 0x0000008fff8f723e */ /* 0x000fc600024050ff */
[----:B------:R-:W-:Y:S01]  /*30f50*/  @P6 STG.E desc[UR44][R4.64+0x3a4], R141 ;  /* 0x0003a48d04006986 */ /* 0x000fe2000c10192c */
[----:B------:R-:W-:-:S03]  /*30f60*/  F2FP.TF32.F32.PACK_B R3, R3 ;  /* 0x00000003ff03723e */ /* 0x000fc600024050ff */
[----:B------:R0:W-:Y:S01]  /*30f70*/  @P5 STG.E desc[UR44][R6.64+0x3a0], R15 ;  /* 0x0003a00f06005986 */ /* 0x0001e2000c10192c */
[C---:B------:R-:W-:Y:S02]  /*30f80*/  ISETP.GT.AND P5, PT, R0.reuse, 0xf0, P0 ;  /* 0x000000f00000780c */ /* 0x040fe400007a4270 */
[----:B------:R-:W-:Y:S01]  /*30f90*/  ISETP.GT.AND P2, PT, R0, 0xf1, P1 ;  /* 0x000000f10000780c */ /* 0x000fe20000f44270 */
[-C--:B------:R-:W-:Y:S01]  /*30fa0*/  FMUL R145, R145, R2.reuse ;  /* 0x0000000291917220 */ /* 0x080fe20000400000 */
[----:B0-----:R-:W-:Y:S01]  /*30fb0*/  @P3 IMAD.MOV.U32 R6, RZ, RZ, R8 ;  /* 0x000000ffff063224 */ /* 0x001fe200078e0008 */
[----:B------:R-:W-:Y:S01]  /*30fc0*/  @P3 MOV R7, R9 ;  /* 0x0000000900073202 */ /* 0x000fe20000000f00 */
[----:B------:R-:W-:-:S04]  /*30fd0*/  FMUL R13, R146, R2 ;  /* 0x00000002920d7220 */ /* 0x000fc80000400000 */
[----:B------:R0:W-:Y:S04]  /*30fe0*/  @P3 STG.E desc[UR44][R6.64+0x3a4], R143 ;  /* 0x0003a48f06003986 */ /* 0x0001e8000c10192c */
[----:B------:R-:W-:Y:S01]  /*30ff0*/  @P4 STG.E desc[UR44][R4.64+0x3c0], R3 ;  /* 0x0003c00304004986 */ /* 0x000fe2000c10192c */
[C---:B------:R-:W-:Y:S02]  /*31000*/  ISETP.GT.AND P4, PT, R0.reuse, 0xf1, P0 ;  /* 0x000000f10000780c */ /* 0x040fe40000784270 */
[C---:B------:R-:W-:Y:S02]  /*31010*/  ISETP.GT.AND P3, PT, R0.reuse, 0xf8, P1 ;  /* 0x000000f80000780c */ /* 0x040fe40000f64270 */
[----:B------:R-:W-:Y:S02]  /*31020*/  F2FP.TF32.F32.PACK_B R145, R145 ;  /* 0x00000091ff91723e */ /* 0x000fe400024050ff */
[C---:B------:R-:W-:Y:S01]  /*31030*/  ISETP.GT.AND P1, PT, R0.reuse, 0xf9, P1 ;  /* 0x000000f90000780c */ /* 0x040fe20000f24270 */
[----:B0-----:R-:W-:Y:S01]  /*31040*/  @P5 IMAD.MOV.U32 R6, RZ, RZ, R8 ;  /* 0x000000ffff065224 */ /* 0x001fe200078e0008 */
[----:B------:R-:W-:Y:S01]  /*31050*/  ISETP.GT.AND P6, PT, R0, 0xf8, P0 ;  /* 0x000000f80000780c */ /* 0x000fe200007c4270 */
[----:B------:R-:W-:Y:S01]  /*31060*/  FMUL R147, R147, R2 ;  /* 0x0000000293937220 */ /* 0x000fe20000400000 */
[----:B------:R-:W-:-:S02]  /*31070*/  F2FP.TF32.F32.PACK_B R13, R13 ;  /* 0x0000000dff0d723e */ /* 0x000fc400024050ff */
[----:B------:R-:W-:Y:S01]  /*31080*/  @P5 MOV R7, R9 ;  /* 0x0000000900075202 */ /* 0x000fe20000000f00 */
[-C--:B------:R-:W-:Y:S01]  /*31090*/  FMUL R19, R148, R2.reuse ;  /* 0x0000000294137220 */ /* 0x080fe20000400000 */
[-C--:B------:R-:W-:Y:S01]  /*310a0*/  FMUL R149, R149, R2.reuse ;  /* 0x0000000295957220 */ /* 0x080fe20000400000 */
[----:B------:R-:W-:Y:S01]  /*310b0*/  @P2 STG.E desc[UR44][R4.64+0x3c4], R145 ;  /* 0x0003c49104002986 */ /* 0x000fe2000c10192c */
[----:B------:R-:W-:Y:S02]  /*310c0*/  ISETP.GT.AND P0, PT, R0, 0xf9, P0 ;  /* 0x000000f90000780c */ /* 0x000fe40000704270 */
[----:B------:R-:W-:Y:S01]  /*310d0*/  F2FP.TF32.F32.PACK_B R147, R147 ;  /* 0x00000093ff93723e */ /* 0x000fe200024050ff */
[----:B------:R0:W-:Y:S01]  /*310e0*/  @P5 STG.E desc[UR44][R6.64+0x3c0], R13 ;  /* 0x0003c00d06005986 */ /* 0x0001e2000c10192c */
[----:B------:R-:W-:Y:S01]  /*310f0*/  F2FP.TF32.F32.PACK_B R19, R19 ;  /* 0x00000013ff13723e */ /* 0x000fe200024050ff */
[-C--:B------:R-:W-:Y:S01]  /*31100*/  FMUL R21, R150, R2.reuse ;  /* 0x0000000296157220 */ /* 0x080fe20000400000 */
[----:B------:R-:W-:Y:S01]  /*31110*/  F2FP.TF32.F32.PACK_B R149, R149 ;  /* 0x00000095ff95723e */ /* 0x000fe200024050ff */
[----:B------:R-:W-:Y:S01]  /*31120*/  FMUL R151, R151, R2 ;  /* 0x0000000297977220 */ /* 0x000fe20000400000 */
[----:B0-----:R-:W-:Y:S01]  /*31130*/  @P4 IMAD.MOV.U32 R6, RZ, RZ, R8 ;  /* 0x000000ffff064224 */ /* 0x001fe200078e0008 */
[----:B------:R-:W-:-:S02]  /*31140*/  @P4 MOV R7, R9 ;  /* 0x0000000900074202 */ /* 0x000fc40000000f00 */
[----:B------:R-:W-:-:S03]  /*31150*/  F2FP.TF32.F32.PACK_B R21, R21 ;  /* 0x00000015ff15723e */ /* 0x000fc600024050ff */
[----:B------:R-:W-:Y:S01]  /*31160*/  @P4 STG.E desc[UR44][R6.64+0x3c4], R147 ;  /* 0x0003c49306004986 */ /* 0x000fe2000c10192c */
[----:B------:R-:W-:-:S03]  /*31170*/  F2FP.TF32.F32.PACK_B R151, R151 ;  /* 0x00000097ff97723e */ /* 0x000fc600024050ff */
[----:B------:R-:W-:Y:S04]  /*31180*/  @P3 STG.E desc[UR44][R4.64+0x3e0], R19 ;  /* 0x0003e01304003986 */ /* 0x000fe8000c10192c */
[----:B------:R0:W-:Y:S02]  /*31190*/  @P1 STG.E desc[UR44][R4.64+0x3e4], R149 ;  /* 0x0003e49504001986 */ /* 0x0001e4000c10192c */
[----:B0-----:R-:W-:Y:S01]  /*311a0*/  @P6 IMAD.MOV.U32 R4, RZ, RZ, R8 ;  /* 0x000000ffff046224 */ /* 0x001fe200078e0008 */
[----:B------:R-:W-:-:S05]  /*311b0*/  @P6 MOV R5, R9 ;  /* 0x0000000900056202 */ /* 0x000fca0000000f00 */
[----:B------:R0:W-:Y:S04]  /*311c0*/  @P6 STG.E desc[UR44][R4.64+0x3e0], R21 ;  /* 0x0003e01504006986 */ /* 0x0001e8000c10192c */
[----:B------:R0:W-:Y:S02]  /*311d0*/  @P0 STG.E desc[UR44][R8.64+0x3e4], R151 ;  /* 0x0003e49708000986 */ /* 0x0001e4000c10192c */
.L_x_542:
[----:B------:R-:W-:Y:S05]  /*311e0*/  BSYNC B0 ;  /* 0x0000000000007941 */ /* 0x000fea0003800000 */
.L_x_34:
[----:B0---4-:R-:W4:Y:S04]  /*311f0*/  LDL.LU R5, [R1+0x200] ;  /* 0x0002000001057983 */ /* 0x011f280000300800 */
[----:B------:R-:W4:Y:S01]  /*31200*/  LDL.LU R4, [R1+0x204] ;  /* 0x0002040001047983 */ /* 0x000f220000300800 */
[----:B------:R-:W-:Y:S01]  /*31210*/  ULDC UR4, c[0x0][0xc] ;  /* 0x0000030000047ab9 */ /* 0x000fe20000000800 */
[----:B------:R-:W-:Y:S01]  /*31220*/  ULDC UR5, c[0x0][0x10] ;  /* 0x0000040000057ab9 */ /* 0x000fe20000000800 */
[----:B------:R-:W4:Y:S01]  /*31230*/  LDC R3, c[0x0][0x14] ;  /* 0x00000500ff037b82 */ /* 0x000f220000000800 */
[----:B------:R-:W-:Y:S01]  /*31240*/  UIMAD.WIDE.U32 UR4, UR4, UR5, URZ ;  /* 0x00000005040472a5 */ /* 0x000fe2000f8e003f */
[----:B------:R-:W-:Y:S01]  /*31250*/  PRMT R0, RZ, 0x7610, R0 ;  /* 0x00007610ff007816 */ /* 0x000fe20000000000 */
[----:B------:R-:W-:Y:S01]  /*31260*/  UMOV UR41, 0xffffffff ;  /* 0xffffffff00297882 */ /* 0x000fe20000000000 */
[----:B------:R-:W-:-:S03]  /*31270*/  UMOV UR42, 0xffffffff ;  /* 0xffffffff002a7882 */ /* 0x000fc60000000000 */
[----:B----4-:R-:W-:-:S04]  /*31280*/  IMAD.WIDE.U32 R4, R3, UR4, R4 ;  /* 0x0000000403047c25 */ /* 0x010fc8000f8e0004 */
[----:B------:R-:W-:Y:S01]  /*31290*/  IMAD R3, R3, UR5, RZ ;  /* 0x0000000503037c24 */ /* 0x000fe2000f8e02ff */
[----:B------:R-:W-:Y:S01]  /*312a0*/  MOV R7, R4 ;  /* 0x0000000400077202 */ /* 0x000fe20000000f00 */
[----:B------:R-:W-:Y:S02]  /*312b0*/  ULDC.64 UR4, c[0x0][0x650] ;  /* 0x0001940000047ab9 */ /* 0x000fe40000000a00 */
[----:B------:R-:W-:Y:S01]  /*312c0*/  IMAD.IADD R6, R5, 0x1, R3 ;  /* 0x0000000105067824 */ /* 0x000fe200078e0203 */
[----:B------:R-:W-:-:S04]  /*312d0*/  ISETP.GE.U32.AND P0, PT, R4, UR4, PT ;  /* 0x0000000404007c0c */ /* 0x000fc8000bf06070 */
[----:B------:R0:W-:Y:S01]  /*312e0*/  STL [R1+0x200], R6 ;  /* 0x0002000601007387 */ /* 0x0001e20000100800 */
[----:B------:R-:W-:-:S03]  /*312f0*/  ISETP.GE.U32.AND.EX P0, PT, R6, UR5, PT, P0 ;  /* 0x0000000506007c0c */ /* 0x000fc6000bf06100 */
[----:B------:R0:W-:Y:S10]  /*31300*/  STL [R1+0x204], R7 ;  /* 0x0002040701007387 */ /* 0x0001f40000100800 */
[----:B0-----:R-:W-:Y:S05]  /*31310*/  @P0 BRA `(.L_x_543) ;  /* 0x0000000400880947 */ /* 0x001fea0003800000 */
[----:B------:R-:W0:Y:S01]  /*31320*/  S2UR UR6, SR_CTAID.X ;  /* 0x00000000000679c3 */ /* 0x000e220000002500 */
[----:B------:R-:W-:Y:S01]  /*31330*/  ULDC.64 UR12, c[0x0][0x628] ;  /* 0x00018a00000c7ab9 */ /* 0x000fe20000000a00 */
[----:B------:R-:W-:Y:S01]  /*31340*/  ULDC UR4, c[0x0][0x150] ;  /* 0x0000540000047ab9 */ /* 0x000fe20000000800 */
[----:B------:R-:W-:Y:S01]  /*31350*/  ISETP.NE.U32.AND P0, PT, RZ, UR12, PT ;  /* 0x0000000cff007c0c */ /* 0x000fe2000bf05070 */
[----:B------:R-:W-:Y:S01]  /*31360*/  ULDC UR15, c[0x0][0x630] ;  /* 0x00018c00000f7ab9 */ /* 0x000fe20000000800 */
[C---:B------:R-:W-:Y:S01]  /*31370*/  R2UR UR16, R7.reuse ;  /* 0x00000000071072ca */ /* 0x040fe200000e0000 */
[----:B------:R-:W-:Y:S01]  /*31380*/  ULDC UR19, c[0x0][0x154] ;  /* 0x0000550000137ab9 */ /* 0x000fe20000000800 */
[----:B------:R-:W-:Y:S01]  /*31390*/  ISETP.NE.AND.EX P0, PT, RZ, UR13, PT, P0 ;  /* 0x0000000dff007c0c */ /* 0x000fe2000bf05300 */
[----:B------:R-:W4:Y:S01]  /*313a0*/  S2UR UR18, SR_CTAID.Y ;  /* 0x00000000001279c3 */ /* 0x000f220000002600 */
[----:B------:R-:W-:Y:S02]  /*313b0*/  R2UR UR17, R6 ;  /* 0x00000000061172ca */ /* 0x000fe400000e0000 */
[----:B------:R-:W-:-:S02]  /*313c0*/  R2UR UR10, R7 ;  /* 0x00000000070a72ca */ /* 0x000fc400000e0000 */
[----:B------:R-:W-:Y:S02]  /*313d0*/  R2UR UR11, R6 ;  /* 0x00000000060b72ca */ /* 0x000fe400000e0000 */
[----:B0-----:R-:W-:-:S05]  /*313e0*/  I2FP.F32.U32 R0, UR6 ;  /* 0x0000000600007c45 */ /* 0x001fca0008201000 */
[----:B------:R-:W-:-:S04]  /*313f0*/  FMUL R0, R0, UR4 ;  /* 0x0000000400007c20 */ /* 0x000fc80008400000 */
[----:B------:R0:W0:Y:S01]  /*31400*/  F2I.U32.TRUNC.NTZ R3, R0 ;  /* 0x0000000000037305 */ /* 0x000022000020f000 */
[----:B----4-:R-:W-:Y:S05]  /*31410*/  @!P0 BRA `(.L_x_544) ;  /* 0x0000000000308947 */ /* 0x010fea0003800000 */
        /* <DEDUP_REMOVED lines=12> */
.L_x_544:
[----:B------:R-:W-:Y:S01]  /*314e0*/  USHF.R.U64 UR42, UR10, UR15, UR11 ;  /* 0x0000000f0a2a7299 */ /* 0x000fe2000800120b */
[----:B0-----:R-:W-:Y:S01]  /*314f0*/  I2FP.F32.U32 R0, UR18 ;  /* 0x0000001200007c45 */ /* 0x001fe20008201000 */
[----:B------:R-:W-:Y:S02]  /*31500*/  USHF.R.U32.HI UR4, URZ, UR15, UR11 ;  /* 0x0000000f3f047299 */ /* 0x000fe4000801160b */
[----:B------:R-:W-:Y:S02]  /*31510*/  UIADD3 UR10, UP0, URZ, -UR42, URZ ;  /* 0x8000002a3f0a7290 */ /* 0x000fe4000ff1e03f */
[----:B------:R-:W-:Y:S01]  /*31520*/  FMUL R0, R0, UR19 ;  /* 0x0000001300007c20 */ /* 0x000fe20008400000 */
[----:B------:R-:W-:Y:S01]  /*31530*/  ULDC.64 UR12, c[0x0][0x620] ;  /* 0x00018800000c7ab9 */ /* 0x000fe20000000a00 */
[----:B------:R-:W-:Y:S01]  /*31540*/  UIADD3.X UR4, URZ, ~UR4, URZ, UP0, !UPT ;  /* 0x800000043f047290 */ /* 0x000fe200087fe43f */
[----:B------:R-:W-:Y:S01]  /*31550*/  UMOV UR8, UR16 ;  /* 0x0000001000087c82 */ /* 0x000fe20008000000 */
[----:B------:R-:W-:-:S02]  /*31560*/  UMOV UR9, UR17 ;  /* 0x0000001100097c82 */ /* 0x000fc40008000000 */
[----:B------:R-:W-:Y:S01]  /*31570*/  UIMAD UR4, UR4, UR12, URZ ;  /* 0x0000000c040472a4 */ /* 0x000fe2000f8e023f */
[----:B------:R-:W0:Y:S01]  /*31580*/  F2I.U32.TRUNC.NTZ R0, R0 ;  /* 0x0000000000007305 */ /* 0x000e22000020f000 */
[----:B------:R-:W-:Y:S01]  /*31590*/  UIMAD.WIDE.U32 UR8, UR10, UR12, UR8 ;  /* 0x0000000c0a0872a5 */ /* 0x000fe2000f8e0008 */
[----:B------:R-:W-:Y:S01]  /*315a0*/  R2UR UR12, R3 ;  /* 0x00000000030c72ca */ /* 0x000fe200000e0000 */
[----:B------:R-:W-:Y:S01]  /*315b0*/  UIMAD UR10, UR10, UR13, UR4 ;  /* 0x0000000d0a0a72a4 */ /* 0x000fe2000f8e0204 */
[----:B------:R-:W-:Y:S01]  /*315c0*/  ULDC UR11, c[0x0][0x618] ;  /* 0x00018600000b7ab9 */ /* 0x000fe20000000800 */
[----:B------:R-:W-:Y:S02]  /*315d0*/  ULDC UR21, c[0x0][0x658] ;  /* 0x0001960000157ab9 */ /* 0x000fe40000000800 */
[----:B------:R-:W-:Y:S01]  /*315e0*/  UIADD3 UR9, UR9, UR10, URZ ;  /* 0x0000000a09097290 */ /* 0x000fe2000fffe03f */
[----:B------:R-:W-:Y:S01]  /*315f0*/  UMOV UR15, 0xffffffff ;  /* 0xffffffff000f7882 */ /* 0x000fe20000000000 */
[----:B------:R-:W-:Y:S01]  /*31600*/  ULDC.64 UR4, c[0x0][0x640] ;  /* 0x0001900000047ab9 */ /* 0x000fe20000000a00 */
[----:B------:R-:W-:Y:S01]  /*31610*/  USHF.L.U32 UR15, UR15, UR21, URZ ;  /* 0x000000150f0f7299 */ /* 0x000fe2000800063f */
[----:B------:R-:W-:Y:S01]  /*31620*/  ISETP.NE.U32.AND P0, PT, RZ, UR4, PT ;  /* 0x00000004ff007c0c */ /* 0x000fe2000bf05070 */
[----:B------:R-:W-:-:S02]  /*31630*/  USHF.R.U64 UR16, UR8, UR11, UR9 ;  /* 0x0000000b08107299 */ /* 0x000fc40008001209 */
[----:B------:R-:W-:Y:S01]  /*31640*/  USHF.R.U32.HI UR8, URZ, UR11, UR9 ;  /* 0x0000000b3f087299 */ /* 0x000fe20008011609 */
[----:B0-----:R-:W-:Y:S01]  /*31650*/  R2UR UR14, R0 ;  /* 0x00000000000e72ca */ /* 0x001fe200000e0000 */
[----:B------:R-:W-:Y:S01]  /*31660*/  ULDC UR17, c[0x0][0x608] ;  /* 0x0001820000117ab9 */ /* 0x000fe20000000800 */
[----:B------:R-:W-:Y:S01]  /*31670*/  ULOP3.LUT UR40, URZ, UR15, URZ, 0x33, !UPT ;  /* 0x0000000f3f287292 */ /* 0x000fe2000f8e333f */
[----:B------:R-:W-:Y:S01]  /*31680*/  ISETP.NE.AND.EX P0, PT, RZ, UR5, PT, P0 ;  /* 0x00000005ff007c0c */ /* 0x000fe2000bf05300 */
[----:B------:R-:W-:Y:S02]  /*31690*/  USHF.R.U64 UR15, UR16, UR17, UR8 ;  /* 0x00000011100f7299 */ /* 0x000fe40008001208 */
[----:B------:R-:W-:Y:S02]  /*316a0*/  USHF.R.U32.HI UR8, URZ, UR17, UR8 ;  /* 0x000000113f087299 */ /* 0x000fe40008011608 */
[----:B------:R-:W-:Y:S02]  /*316b0*/  UIADD3 UR12, -UR12, URZ, URZ ;  /* 0x0000003f0c0c7290 */ /* 0x000fe4000fffe13f */
[----:B------:R-:W-:Y:S01]  /*316c0*/  USHF.R.U64 UR17, UR15, UR21, UR8 ;  /* 0x000000150f117299 */ /* 0x000fe20008001208 */
[----:B------:R-:W-:Y:S01]  /*316d0*/  UMOV UR19, 0x1 ;  /* 0x0000000100137882 */ /* 0x000fe20000000000 */
[----:B------:R-:W-:Y:S01]  /*316e0*/  ULDC UR13, c[0x0][0x144] ;  /* 0x00005100000d7ab9 */ /* 0x000fe20000000800 */
[----:B------:R-:W-:Y:S01]  /*316f0*/  ULDC UR7, c[0x0][0x600] ;  /* 0x0001800000077ab9 */ /* 0x000fe20000000800 */
[----:B------:R-:W-:-:S02]  /*31700*/  USHF.L.U32 UR24, UR19, UR21, URZ ;  /* 0x0000001513187299 */ /* 0x000fc4000800063f */
[----:B------:R-:W-:Y:S02]  /*31710*/  USHF.R.U32.HI UR8, URZ, UR21, UR8 ;  /* 0x000000153f087299 */ /* 0x000fe40008011608 */
[----:B------:R-:W-:Y:S02]  /*31720*/  UIMAD UR21, UR13, UR12, UR6 ;  /* 0x0000000c0d1572a4 */ /* 0x000fe4000f8e0206 */
[----:B------:R-:W-:Y:S02]  /*31730*/  UIADD3 UR20, UR7, -0x1, URZ ;  /* 0xffffffff07147890 */ /* 0x000fe4000fffe03f */
[----:B------:R-:W-:Y:S01]  /*31740*/  UIADD3 UR19, -UR14, URZ, URZ ;  /* 0x0000003f0e137290 */ /* 0x000fe2000fffe13f */
[----:B------:R-:W-:Y:S01]  /*31750*/  ULDC UR25, c[0x0][0x148] ;  /* 0x0000520000197ab9 */ /* 0x000fe20000000800 */
[----:B------:R-:W-:Y:S01]  /*31760*/  ULDC UR22, c[0x0][0x648] ;  /* 0x0001920000167ab9 */ /* 0x000fe20000000800 */
[----:B------:R-:W-:Y:S01]  /*31770*/  ULDC UR23, c[0x0][0x638] ;  /* 0x00018e0000177ab9 */ /* 0x000fe20000000800 */
        /* <DEDUP_REMOVED lines=14> */
.L_x_545:
[----:B------:R-:W-:Y:S01]  /*31860*/  UISETP.NE.AND UP0, UPT, UR38, URZ, UPT ;  /* 0x0000003f2600728c */ /* 0x000fe2000bf05270 */
[----:B------:R-:W-:Y:S01]  /*31870*/  IMAD.MOV.U32 R0, RZ, RZ, 0x1 ;  /* 0x00000001ff007424 */ /* 0x000fe200078e00ff */
[----:B------:R-:W-:Y:S02]  /*31880*/  USHF.R.U64 UR4, UR6, UR22, UR8 ;  /* 0x0000001606047299 */ /* 0x000fe40008001208 */
[----:B------:R-:W-:Y:S02]  /*31890*/  ULOP3.LUT UR40, UR15, UR40, URZ, 0xc0, !UPT ;  /* 0x000000280f287292 */ /* 0x000fe4000f8ec03f */
[----:B------:R-:W-:Y:S02]  /*318a0*/  UIADD3 UR5, -UR4, URZ, URZ ;  /* 0x0000003f04057290 */ /* 0x000fe4000fffe13f */
[----:B------:R-:W-:Y:S02]  /*318b0*/  UIMAD UR40, UR24, UR4, UR40 ;  /* 0x00000004182872a4 */ /* 0x000fe4000f8e0228 */
[----:B------:R-:W-:-:S02]  /*318c0*/  ULOP3.LUT UR16, UR16, UR20, URZ, 0xc0, !UPT ;  /* 0x0000001410107292 */ /* 0x000fc4000f8ec03f */
[----:B------:R-:W-:Y:S02]  /*318d0*/  @UP0 UIMAD UR21, UR25, UR19, UR18 ;  /* 0x00000013191502a4 */ /* 0x000fe4000f8e0212 */
[----:B------:R-:W-:-:S03]  /*318e0*/  UIMAD UR4, UR5, UR23, UR17 ;  /* 0x00000017050472a4 */ /* 0x000fc6000f8e0211 */
[----:B------:R-:W-:Y:S01]  /*318f0*/  ULDC UR5, c[0x0][0x610] ;  /* 0x0001840000057ab9 */ /* 0x000fe20000000800 */
[----:B------:R-:W-:Y:S02]  /*31900*/  UIMAD UR4, UR4, UR7, UR16 ;  /* 0x00000007040472a4 */ /* 0x000fe4000f8e0210 */
[----:B------:R-:W-:-:S04]  /*31910*/  UIMAD UR40, UR40, UR5, UR21 ;  /* 0x00000005282872a4 */ /* 0x000fc8000f8e0215 */
[----:B------:R-:W-:Y:S02]  /*31920*/  USEL UR41, UR4, UR40, !UP0 ;  /* 0x0000002804297287 */ /* 0x000fe4000c000000 */
[----:B------:R-:W-:-:S12]  /*31930*/  USEL UR40, UR40, UR4, !UP0 ;  /* 0x0000000428287287 */ /* 0x000fd8000c000000 */
.L_x_543:
[----:B------:R-:W-:-:S13]  /*31940*/  LOP3.LUT P0, RZ, R0, 0xff, RZ, 0xc0, !PT ;  /* 0x000000ff00ff7812 */ /* 0x000fda000780c0ff */
[----:B------:R-:W-:Y:S05]  /*31950*/  @P0 BRA `(.L_x_546) ;  /* 0xfffffcf8009c0947 */ /* 0x000fea000383ffff */
[----:B------:R-:W-:Y:S05]  /*31960*/  EXIT ;  /* 0x000000000000794d */ /* 0x000fea0003800000 */
.L_x_7:
[----:B------:R-:W2:Y:S01]  /*31970*/  LDL R5, [R1+0x204] ;  /* 0x0002040001057983 */ /* 0x000ea20000100800 */
[----:B------:R-:W-:-:S03]  /*31980*/  ULDC.64 UR4, c[0x0][0x650] ;  /* 0x0001940000047ab9 */ /* 0x000fc60000000a00 */
[----:B------:R-:W3:Y:S01]  /*31990*/  LDL R4, [R1+0x200] ;  /* 0x0002000001047983 */ /* 0x000ee20000100800 */
[----:B------:R-:W-:Y:S01]  /*319a0*/  PRMT R0, RZ, 0x7610, R0 ;  /* 0x00007610ff007816 */ /* 0x000fe20000000000 */
[----:B------:R-:W-:Y:S01]  /*319b0*/  IMAD.MOV.U32 R2, RZ, RZ, -0x1 ;  /* 0xffffffffff027424 */ /* 0x000fe200078e00ff */
[----:B------:R-:W-:Y:S02]  /*319c0*/  MOV R3, 0xffffffff ;  /* 0xffffffff00037802 */ /* 0x000fe40000000f00 */
[----:B------:R-:W-:Y:S02]  /*319d0*/  MOV R10, 0xffffffff ;  /* 0xffffffff000a7802 */ /* 0x000fe40000000f00 */
[----:B--2---:R-:W-:-:S04]  /*319e0*/  ISETP.GE.U32.AND P0, PT, R5, UR4, PT ;  /* 0x0000000405007c0c */ /* 0x004fc8000bf06070 */
[----:B---3--:R-:W-:-:S13]  /*319f0*/  ISETP.GE.U32.AND.EX P0, PT, R4, UR5, PT, P0 ;  /* 0x0000000504007c0c */ /* 0x008fda000bf06100 */
        /* <DEDUP_REMOVED lines=21> */
.L_x_548:
[----:B------:R-:W-:Y:S01]  /*31b50*/  USHF.R.U64 UR4, UR14, UR19, UR15 ;  /* 0x000000130e047299 */ /* 0x000fe2000800120f */
[----:B------:R-:W-:Y:S01]  /*31b60*/  R2UR UR7, R4 ;  /* 0x00000000040772ca */ /* 0x000fe200000e0000 */
[----:B------:R-:W-:Y:S02]  /*31b70*/  USHF.R.U32.HI UR5, URZ, UR19, UR15 ;  /* 0x000000133f057299 */ /* 0x000fe4000801160f */
[----:B------:R-:W-:Y:S01]  /*31b80*/  UIADD3 UR13, UP0, URZ, -UR4, URZ ;  /* 0x800000043f0d7290 */ /* 0x000fe2000ff1e03f */
[----:B------:R-:W-:Y:S01]  /*31b90*/  ULDC.64 UR14, c[0x0][0x620] ;  /* 0x00018800000e7ab9 */ /* 0x000fe20000000a00 */
[----:B------:R-:W-:Y:S02]  /*31ba0*/  UMOV UR6, UR20 ;  /* 0x0000001400067c82 */ /* 0x000fe40008000000 */
[----:B------:R-:W-:Y:S02]  /*31bb0*/  UIADD3.X UR5, URZ, ~UR5, URZ, UP0, !UPT ;  /* 0x800000053f057290 */ /* 0x000fe400087fe43f */
[----:B------:R-:W-:-:S02]  /*31bc0*/  UISETP.NE.AND UP1, UPT, UR38, URZ, UPT ;  /* 0x0000003f2600728c */ /* 0x000fc4000bf25270 */
[----:B------:R-:W-:Y:S02]  /*31bd0*/  UIMAD UR5, UR5, UR14, URZ ;  /* 0x0000000e050572a4 */ /* 0x000fe4000f8e023f */
[----:B------:R-:W-:Y:S02]  /*31be0*/  UIMAD.WIDE.U32 UR6, UR13, UR14, UR6 ;  /* 0x0000000e0d0672a5 */ /* 0x000fe4000f8e0006 */
[----:B------:R-:W-:Y:S01]  /*31bf0*/  UIMAD UR5, UR13, UR15, UR5 ;  /* 0x0000000f0d0572a4 */ /* 0x000fe2000f8e0205 */
[----:B------:R-:W-:Y:S02]  /*31c00*/  ULDC UR14, c[0x0][0x608] ;  /* 0x00018200000e7ab9 */ /* 0x000fe40000000800 */
[----:B------:R-:W-:Y:S01]  /*31c10*/  ULDC UR13, c[0x0][0x618] ;  /* 0x00018600000d7ab9 */ /* 0x000fe20000000800 */
[----:B------:R-:W-:Y:S01]  /*31c20*/  UIADD3 UR5, UR7, UR5, URZ ;  /* 0x0000000507057290 */ /* 0x000fe2000fffe03f */
[----:B------:R-:W-:Y:S01]  /*31c30*/  ULDC UR22, c[0x0][0x658] ;  /* 0x0001960000167ab9 */ /* 0x000fe20000000800 */
[----:B------:R-:W-:-:S02]  /*31c40*/  @UP1 UIMAD UR8, UR11, UR12, UR10 ;  /* 0x0000000c0b0812a4 */ /* 0x000fc4000f8e020a */
[----:B------:R-:W-:Y:S02]  /*31c50*/  USHF.R.U64 UR17, UR6, UR13, UR5 ;  /* 0x0000000d06117299 */ /* 0x000fe40008001205 */
[----:B------:R-:W-:Y:S01]  /*31c60*/  USHF.R.U32.HI UR5, URZ, UR13, UR5 ;  /* 0x0000000d3f057299 */ /* 0x000fe20008011605 */
[----:B------:R-:W-:Y:S01]  /*31c70*/  ULDC.64 UR6, c[0x0][0x640] ;  /* 0x0001900000067ab9 */ /* 0x000fe20000000a00 */
[----:B------:R-:W-:Y:S01]  /*31c80*/  UMOV UR10, 0xffffffff ;  /* 0xffffffff000a7882 */ /* 0x000fe20000000000 */
[----:B------:R-:W-:Y:S01]  /*31c90*/  ISETP.NE.U32.AND P0, PT, RZ, UR6, PT ;  /* 0x00000006ff007c0c */ /* 0x000fe2000bf05070 */
[----:B------:R-:W-:Y:S02]  /*31ca0*/  USHF.R.U64 UR18, UR17, UR14, UR5 ;  /* 0x0000000e11127299 */ /* 0x000fe40008001205 */
[----:B------:R-:W-:Y:S01]  /*31cb0*/  USHF.R.U32.HI UR5, URZ, UR14, UR5 ;  /* 0x0000000e3f057299 */ /* 0x000fe20008011605 */
[----:B------:R-:W-:Y:S01]  /*31cc0*/  ISETP.NE.AND.EX P0, PT, RZ, UR7, PT, P0 ;  /* 0x00000007ff007c0c */ /* 0x000fe2000bf05300 */
[----:B------:R-:W-:-:S02]  /*31cd0*/  USHF.L.U32 UR11, UR10, UR22, URZ ;  /* 0x000000160a0b7299 */ /* 0x000fc4000800063f */
[----:B------:R-:W-:Y:S01]  /*31ce0*/  USHF.R.U64 UR19, UR18, UR22, UR5 ;  /* 0x0000001612137299 */ /* 0x000fe20008001205 */
[----:B------:R-:W-:Y:S01]  /*31cf0*/  ULDC UR20, c[0x0][0x600] ;  /* 0x0001800000147ab9 */ /* 0x000fe20000000800 */
[----:B------:R-:W-:Y:S02]  /*31d00*/  USHF.R.U32.HI UR10, URZ, UR22, UR5 ;  /* 0x000000163f0a7299 */ /* 0x000fe40008011605 */
[----:B------:R-:W-:Y:S02]  /*31d10*/  UIADD3 UR21, UR20, -0x1, URZ ;  /* 0xffffffff14157890 */ /* 0x000fe4000fffe03f */
[----:B------:R-:W-:Y:S01]  /*31d20*/  ULOP3.LUT UR26, URZ, UR11, URZ, 0x33, !UPT ;  /* 0x0000000b3f1a7292 */ /* 0x000fe2000f8e333f */
        /* <DEDUP_REMOVED lines=17> */
.L_x_549:
[----:B------:R-:W-:Y:S01]  /*31e40*/  USHF.R.U64 UR6, UR5, UR23, UR10 ;  /* 0x0000001705067299 */ /* 0x000fe2000800120a */
[----:B------:R-:W-:Y:S01]  /*31e50*/  IMAD.MOV.U32 R0, RZ, RZ, 0x1 ;  /* 0x00000001ff007424 */ /* 0x000fe200078e00ff */
[----:B------:R-:W-:Y:S01]  /*31e60*/  USHF.L.U32 UR25, UR25, UR22, URZ ;  /* 0x0000001619197299 */ /* 0x000fe2000800063f */
[----:B------:R-:W-:Y:S01]  /*31e70*/  MOV R10, UR4 ;  /* 0x00000004000a7c02 */ /* 0x000fe20008000f00 */
[----:B------:R-:W-:Y:S02]  /*31e80*/  ULOP3.LUT UR5, UR18, UR26, URZ, 0xc0, !UPT ;  /* 0x0000001a12057292 */ /* 0x000fe4000f8ec03f */
[----:B------:R-:W-:Y:S02]  /*31e90*/  UIADD3 UR7, -UR6, URZ, URZ ;  /* 0x0000003f06077290 */ /* 0x000fe4000fffe13f */
[----:B------:R-:W-:Y:S02]  /*31ea0*/  UIMAD UR6, UR25, UR6, UR5 ;  /* 0x00000006190672a4 */ /* 0x000fe4000f8e0205 */
[----:B------:R-:W-:-:S02]  /*31eb0*/  ULOP3.LUT UR17, UR17, UR21, URZ, 0xc0, !UPT ;  /* 0x0000001511117292 */ /* 0x000fc4000f8ec03f */
[----:B------:R-:W-:Y:S02]  /*31ec0*/  UIMAD UR5, UR7, UR24, UR19 ;  /* 0x00000018070572a4 */ /* 0x000fe4000f8e0213 */
[----:B------:R-:W-:Y:S01]  /*31ed0*/  UISETP.NE.AND UP0, UPT, UR38, URZ, UPT ;  /* 0x0000003f2600728c */ /* 0x000fe2000bf05270 */
[----:B------:R-:W-:Y:S01]  /*31ee0*/  ULDC UR7, c[0x0][0x610] ;  /* 0x0001840000077ab9 */ /* 0x000fe20000000800 */
[----:B------:R-:W-:Y:S02]  /*31ef0*/  UIMAD UR5, UR5, UR20, UR17 ;  /* 0x00000014050572a4 */ /* 0x000fe4000f8e0211 */
[----:B------:R-:W-:-:S04]  /*31f00*/  UIMAD UR8, UR6, UR7, UR8 ;  /* 0x00000007060872a4 */ /* 0x000fc8000f8e0208 */
[----:B------:R-:W-:Y:S02]  /*31f10*/  USEL UR6, UR5, UR8, !UP0 ;  /* 0x0000000805067287 */ /* 0x000fe4000c000000 */
[----:B------:R-:W-:-:S04]  /*31f20*/  USEL UR8, UR8, UR5, !UP0 ;  /* 0x0000000508087287 */ /* 0x000fc8000c000000 */
[----:B------:R-:W-:Y:S02]  /*31f30*/  IMAD.U32 R2, RZ, RZ, UR6 ;  /* 0x00000006ff027e24 */ /* 0x000fe4000f8e00ff */
[----:B------:R-:W-:-:S07]  /*31f40*/  MOV R3, UR8 ;  /* 0x0000000800037c02 */ /* 0x000fce0008000f00 */
.L_x_547:
[----:B------:R-:W-:-:S08]  /*31f50*/  NOP ;  /* 0x0000000000007918 */ /* 0x000fd00000000000 */
[----:B0-----:R-:W0:-:S00]  /*31f60*/  USETMAXREG.DEALLOC.CTAPOOL 0x18 ;  /* 0x00000018000079c8 */ /* 0x001e0000080e0500 */
[----:B------:R-:W-:-:S13]  /*31f70*/  ISETP.NE.AND P0, PT, RZ, UR9, PT ;  /* 0x00000009ff007c0c */ /* 0x000fda000bf05270 */
[----:B------:R-:W-:Y:S05]  /*31f80*/  @P0 EXIT ;  /* 0x000000000000094d */ /* 0x000fea0003800000 */
[----:B0-----:R-:W-:Y:S01]  /*31f90*/  LOP3.LUT P0, RZ, R0, 0xff, RZ, 0xc0, !PT ;  /* 0x000000ff00ff7812 */ /* 0x001fe2000780c0ff */
[----:B------:R-:W-:Y:S01]  /*31fa0*/  IMAD.MOV.U32 R0, RZ, RZ, 0x1 ;  /* 0x00000001ff007424 */ /* 0x000fe200078e00ff */
[----:B------:R-:W-:-:S11]  /*31fb0*/  MOV R7, RZ ;  /* 0x000000ff00077202 */ /* 0x000fd60000000f00 */
[----:B------:R-:W-:Y:S05]  /*31fc0*/  @!P0 BRA `(.L_x_550) ;  /* 0x0000001000308947 */ /* 0x000fea0003800000 */
[----:B------:R-:W0:Y:S01]  /*31fd0*/  LDC R0, c[0x0][0x28c] ;  /* 0x0000a300ff007b82 */ /* 0x000e220000000800 */
[----:B------:R-:W-:Y:S01]  /*31fe0*/  ULDC UR23, c[0x0][0x658] ;  /* 0x0001960000177ab9 */ /* 0x000fe20000000800 */
[----:B------:R-:W-:Y:S01]  /*31ff0*/  UMOV UR7, 0xffffffff ;  /* 0xffffffff00077882 */ /* 0x000fe20000000000 */
[----:B------:R-:W-:Y:S01]  /*32000*/  UMOV UR10, 0x1 ;  /* 0x00000001000a7882 */ /* 0x000fe20000000000 */
[----:B------:R-:W-:Y:S01]  /*32010*/  USHF.L.U32 UR7, UR7, UR23, URZ ;  /* 0x0000001707077299 */ /* 0x000fe2000800063f */
[----:B------:R-:W-:Y:S01]  /*32020*/  BSSY B0, `(.L_x_550) ;  /* 0x0000106000007945 */ /* 0x000fe20003800000 */
[----:B------:R-:W-:Y:S01]  /*32030*/  ULDC UR5, c[0x0][0xc] ;  /* 0x0000030000057ab9 */ /* 0x000fe20000000800 */
[----:B------:R-:W-:Y:S01]  /*32040*/  ULDC UR8, c[0x0][0x10] ;  /* 0x0000040000087ab9 */ /* 0x000fe20000000800 */
[----:B------:R-:W1:Y:S01]  /*32050*/  S2UR UR4, SR_CgaCtaId ;  /* 0x00000000000479c3 */ /* 0x000e620000008800 */
[----:B------:R-:W-:Y:S01]  /*32060*/  ULOP3.LUT UR21, URZ, UR7, URZ, 0x33, !UPT ;  /* 0x000000073f157292 */ /* 0x000fe2000f8e333f */
[----:B------:R-:W-:Y:S01]  /*32070*/  MOV R9, 0x1 ;  /* 0x0000000100097802 */ /* 0x000fe20000000f00 */
[----:B------:R-:W-:Y:S01]  /*32080*/  ULDC UR29, c[0x0][0x600] ;  /* 0x00018000001d7ab9 */ /* 0x000fe20000000800 */
[----:B------:R-:W-:Y:S01]  /*32090*/  MOV R7, RZ ;  /* 0x000000ff00077202 */ /* 0x000fe20000000f00 */
[----:B------:R-:W-:Y:S01]  /*320a0*/  UMOV UR9, 0x5 ;  /* 0x0000000500097882 */ /* 0x000fe20000000000 */
[----:B------:R-:W-:-:S02]  /*320b0*/  ULOP3.LUT UR39, UR37, 0x2, URZ, 0xfc, !UPT ;  /* 0x0000000225277892 */ /* 0x000fc4000f8efc3f */
[----:B------:R-:W-:Y:S02]  /*320c0*/  UIADD3 UR29, UR29, -0x1, URZ ;  /* 0xffffffff1d1d7890 */ /* 0x000fe4000fffe03f */
[----:B------:R-:W-:Y:S01]  /*320d0*/  USHF.L.U32 UR23, UR10, UR23, URZ ;  /* 0x000000170a177299 */ /* 0x000fe2000800063f */
[----:B------:R-:W-:Y:S01]  /*320e0*/  ULDC.64 UR46, c[0x0][0x198] ;  /* 0x00006600002e7ab9 */ /* 0x000fe20000000a00 */
[----:B0-----:R-:W-:-:S05]  /*320f0*/  VIADD R0, R0, 0x7f ;  /* 0x0000007f00007836 */ /* 0x001fca0000000000 */
[----:B------:R-:W-:Y:S01]  /*32100*/  SHF.R.S32.HI R5, RZ, 0x1f, R0 ;  /* 0x0000001fff057819 */ /* 0x000fe20000011400 */
[----:B-1----:R-:W-:-:S03]  /*32110*/  ULOP3.LUT UR6, UR4, 0x1, URZ, 0xc0, !UPT ;  /* 0x0000000104067892 */ /* 0x002fc6000f8ec03f */
[----:B------:R-:W-:Y:S01]  /*32120*/  LEA.HI R5, R5, R0, RZ, 0x7 ;  /* 0x0000000005057211 */ /* 0x000fe200078f38ff */
[----:B------:R-:W-:Y:S01]  /*32130*/  USHF.R.U32.HI UR31, URZ, 0x1, UR4 ;  /* 0x000000013f1f7899 */ /* 0x000fe20008011604 */
[----:B------:R-:W-:Y:S01]  /*32140*/  IMAD.MOV.U32 R0, RZ, RZ, 0x1 ;  /* 0x00000001ff007424 */ /* 0x000fe200078e00ff */
[----:B------:R-:W-:Y:S01]  /*32150*/  USHF.L.U32 UR22, UR4, 0x7, URZ ;  /* 0x0000000704167899 */ /* 0x000fe2000800063f */
[----:B------:R-:W-:Y:S01]  /*32160*/  SHF.R.S32.HI R6, RZ, 0x7, R5 ;  /* 0x00000007ff067819 */ /* 0x000fe20000011405 */
[----:B------:R-:W-:Y:S02]  /*32170*/  USHF.L.U32 UR30, UR4, 0xc, URZ ;  /* 0x0000000c041e7899 */ /* 0x000fe4000800063f */
[----:B------:R-:W-:Y:S02]  /*32180*/  ULOP3.LUT UR4, UR4, 0xfffffffe, URZ, 0xc0, !UPT ;  /* 0xfffffffe04047892 */ /* 0x000fe4000f8ec03f */
[----:B------:R-:W-:Y:S01]  /*32190*/  UISETP.GT.U32.AND UP0, UPT, UR6, 0xffff, UPT ;  /* 0x0000ffff0600788c */ /* 0x000fe2000bf04070 */
[----:B------:R-:W-:Y:S01]  /*321a0*/  VIADD R16, R6, 0x1 ;  /* 0x0000000106107836 */ /* 0x000fe20000000000 */
[----:B------:R-:W-:-:S02]  /*321b0*/  USHF.L.U32 UR13, UR10, UR4, URZ ;  /* 0x000000040a0d7299 */ /* 0x000fc4000800063f */
[----:B------:R-:W-:Y:S02]  /*321c0*/  ULOP3.LUT UR7, UR4, 0x1, URZ, 0xfc, !UPT ;  /* 0x0000000104077892 */ /* 0x000fe4000f8efc3f */
[----:B------:R-:W-:Y:S02]  /*321d0*/  UIMAD.WIDE.U32 UR4, UR5, UR8, URZ ;  /* 0x00000008050472a5 */ /* 0x000fe4000f8e003f */
[----:B------:R-:W-:Y:S01]  /*321e0*/  USEL UR6, UR6, 0xffff, !UP0 ;  /* 0x0000ffff06067887 */ /* 0x000fe2000c000000 */
[----:B------:R-:W-:Y:S01]  /*321f0*/  ULDC UR8, c[0x0][0x14] ;  /* 0x0000050000087ab9 */ /* 0x000fe20000000800 */
[----:B------:R-:W-:Y:S02]  /*32200*/  USHF.L.U32 UR7, UR10, UR7, URZ ;  /* 0x000000070a077299 */ /* 0x000fe4000800063f */
[----:B------:R-:W-:Y:S02]  /*32210*/  UIMAD.WIDE.U32 UR54, UR4, UR8, URZ ;  /* 0x00000008043672a5 */ /* 0x000fe4000f8e003f */
[----:B------:R-:W-:-:S02]  /*32220*/  UIMAD UR5, UR5, UR8, URZ ;  /* 0x00000008050572a4 */ /* 0x000fc4000f8e023f */
[----:B------:R-:W-:Y:S02]  /*32230*/  ULOP3.LUT UR4, UR6, 0xffff, URZ, 0xc0, !UPT ;  /* 0x0000ffff06047892 */ /* 0x000fe4000f8ec03f */
[----:B------:R-:W-:Y:S02]  /*32240*/  ULOP3.LUT UR22, UR22, 0x80, URZ, 0xc0, !UPT ;  /* 0x0000008016167892 */ /* 0x000fe4000f8ec03f */
[----:B------:R-:W-:Y:S02]  /*32250*/  ULOP3.LUT UR13, UR13, UR7, URZ, 0xfc, !UPT ;  /* 0x000000070d0d7292 */ /* 0x000fe4000f8efc3f */
[----:B------:R-:W-:Y:S02]  /*32260*/  UIADD3 UR5, UR55, UR5, URZ ;  /* 0x0000000537057290 */ /* 0x000fe4000fffe03f */
[----:B------:R-:W-:-:S12]  /*32270*/  USHF.L.U32 UR4, UR9, UR4, URZ ;  /* 0x0000000409047299 */ /* 0x000fd8000800063f */
.L_x_561:
[----:B------:R-:W-:-:S03]  /*32280*/  UMOV UR6, 0xffffffff ;  /* 0xffffffff00067882 */ /* 0x000fc60000000000 */
[----:B------:R-:W-:Y:S05]  /*32290*/  BRA.DIV UR6, `(.L_x_551) ;  /* 0x00000012068c7947 */ /* 0x000fea000b800000 */
[----:B------:R-:W-:-:S13]  /*322a0*/  ELECT P6, URZ, PT ;  /* 0x00000000003f782f */ /* 0x000fda00038c0000 */
.L_x_573:
[----:B------:R-:W0:Y:S01]  /*322b0*/  LDC R4, c[0x0][0x28c] ;  /* 0x0000a300ff047b82 */ /* 0x000e220000000800 */
[----:B------:R-:W-:Y:S01]  /*322c0*/  BSSY B1, `(.L_x_552) ;  /* 0x0000060000017945 */ /* 0x000fe20003800000 */
[----:B0-----:R-:W-:-:S13]  /*322d0*/  ISETP.LT.OR P6, PT, R4, 0x1, !P6 ;  /* 0x000000010400780c */ /* 0x001fda00077c1670 */
[----:B------:R-:W-:Y:S05]  /*322e0*/  @P6 BRA `(.L_x_553) ;  /* 0x0000000400746947 */ /* 0x000fea0003800000 */
[----:B------:R-:W-:Y:S01]  /*322f0*/  LEA R3, R3, UR31, 0x1 ;  /* 0x0000001f03037c11 */ /* 0x000fe2000f8e08ff */
[----:B------:R-:W-:Y:S01]  /*32300*/  IMAD.MOV.U32 R13, RZ, RZ, RZ ;  /* 0x000000ffff0d7224 */ /* 0x000fe200078e00ff */
[----:B------:R-:W-:Y:S01]  /*32310*/  LEA R2, R2, UR22, 0x8 ;  /* 0x0000001602027c11 */ /* 0x000fe2000f8e40ff */
[----:B------:R-:W-:Y:S01]  /*32320*/  IMAD.MOV.U32 R5, RZ, RZ, R0 ;  /* 0x000000ffff057224 */ /* 0x000fe200078e0000 */
[----:B------:R-:W-:Y:S02]  /*32330*/  SHF.L.U32 R3, R3, 0x7, RZ ;  /* 0x0000000703037819 */ /* 0x000fe400000006ff */
[----:B------:R-:W-:Y:S02]  /*32340*/  MOV R4, R16 ;  /* 0x0000001000047202 */ /* 0x000fe40000000f00 */
[----:B------:R-:W-:-:S07]  /*32350*/  MOV R8, R7 ;  /* 0x0000000700087202 */ /* 0x000fce0000000f00 */
.L_x_556:
[----:B------:R-:W0:Y:S01]  /*32360*/  S2R R12, SR_CgaCtaId ;  /* 0x00000000000c7919 */ /* 0x000e220000008800 */
[----:B------:R-:W-:Y:S01]  /*32370*/  MOV R11, 0x400 ;  /* 0x00000400000b7802 */ /* 0x000fe20000000f00 */
[----:B------:R-:W1:Y:S03]  /*32380*/  S2R R14, SR_TID.X ;  /* 0x00000000000e7919 */ /* 0x000e660000002100 */
[----:B0-----:R-:W-:Y:S02]  /*32390*/  LEA R15, R12, R11, 0x18 ;  /* 0x0000000b0c0f7211 */ /* 0x001fe400078ec0ff */
[----:B------:R-:W-:Y:S02]  /*323a0*/  SHF.L.U32 R11, R5, 0x1f, RZ ;  /* 0x0000001f050b7819 */ /* 0x000fe400000006ff */
[----:B-1----:R-:W-:Y:S01]  /*323b0*/  LOP3.LUT P1, RZ, R14, 0x7f, RZ, 0xc0, !PT ;  /* 0x0000007f0eff7812 */ /* 0x002fe2000782c0ff */
[----:B------:R-:W-:-:S04]  /*323c0*/  IMAD R12, R8, 0x8, R15 ;  /* 0x00000008080c7824 */ /* 0x000fc800078e020f */
[----:B------:R-:W0:Y:S02]  /*323d0*/  SYNCS.PHASECHK.TRANS64.TRYWAIT P0, [R12+URZ+0x28], R11 ;  /* 0x0000280b0c0075a7 */ /* 0x000e24000800017f */
[----:B0-----:R-:W-:Y:S06]  /*323e0*/  @!P0 BRA `(.L_x_554) ;  /* 0x0000001000588947 */ /* 0x001fec0003800000 */
.L_x_574:
[----:B0-----:R-:W0:Y:S01]  /*323f0*/  @!P1 LDC R11, c[0x0][0x500] ;  /* 0x00014000ff0b9b82 */ /* 0x001e220000000800 */
[----:B------:R-:W-:-:S04]  /*32400*/  UPRMT UR6, UR39, 0x9910, URZ ;  /* 0x0000991027067896 */ /* 0x000fc8000800003f */
[----:B------:R-:W-:-:S06]  /*32410*/  UISETP.NE.AND UP0, UPT, UR6, 0x2, UPT ;  /* 0x000000020600788c */ /* 0x000fcc000bf05270 */
[----:B------:R-:W-:Y:S01]  /*32420*/  PLOP3.LUT P0, PT, PT, PT, UP0, 0x80, 0x0 ;  /* 0x000000000000781c */ /* 0x000fe20003f0f008 */
[----:B0-----:R0:W-:-:S12]  /*32430*/  @!P1 SYNCS.ARRIVE.TRANS64 RZ, [R12+URZ], R11 ;  /* 0x0000000b0cff99a7 */ /* 0x0011d8000800003f */
[----:B------:R-:W-:Y:S05]  /*32440*/  @P0 BRA `(.L_x_555) ;  /* 0x0000000000040947 */ /* 0x000fea0003800000 */
[----:B------:R-:W-:Y:S01]  /*32450*/  BPT.TRAP 0x1 ;  /* 0x000000040000795c */ /* 0x000fe20000300000 */
.L_x_555:
[----:B------:R-:W-:Y:S01]  /*32460*/  R2UR UR8, R8 ;  /* 0x00000000080872ca */ /* 0x000fe200000e0000 */
[----:B------:R-:W-:Y:S01]  /*32470*/  UIADD3 UR18, UP0, UR46, 0xf0, URZ ;  /* 0x000000f02e127890 */ /* 0x000fe2000ff1e03f */
[----:B------:R-:W-:Y:S01]  /*32480*/  R2UR UR20, R15 ;  /* 0x000000000f1472ca */ /* 0x000fe200000e0000 */
[----:B------:R-:W-:Y:S01]  /*32490*/  UPRMT UR53, URZ, 0x5410, UR4 ;  /* 0x000054103f357896 */ /* 0x000fe20008000004 */
[----:B------:R-:W-:Y:S01]  /*324a0*/  R2UR UR10, R13 ;  /* 0x000000000d0a72ca */ /* 0x000fe200000e0000 */
[----:B------:R-:W-:Y:S01]  /*324b0*/  UIADD3.X UR19, URZ, UR47, URZ, UP0, !UPT ;  /* 0x0000002f3f137290 */ /* 0x000fe200087fe43f */
[----:B------:R-:W-:Y:S01]  /*324c0*/  R2UR UR9, R12 ;  /* 0x000000000c0972ca */ /* 0x000fe200000e0000 */
[----:B------:R-:W-:Y:S01]  /*324d0*/  VIADD R4, R4, 0xffffffff ;  /* 0xffffffff04047836 */ /* 0x000fe20000000000 */
[----:B------:R-:W-:Y:S01]  /*324e0*/  R2UR UR11, R3 ;  /* 0x00000000030b72ca */ /* 0x000fe200000e0000 */
[----:B------:R-:W-:Y:S01]  /*324f0*/  UIADD3 UR14, UP1, UR46, 0x1f0, URZ ;  /* 0x000001f02e0e7890 */ /* 0x000fe2000ff3e03f */
[----:B------:R-:W-:Y:S01]  /*32500*/  R2UR UR12, R10 ;  /* 0x000000000a0c72ca */ /* 0x000fe200000e0000 */
[----:B------:R-:W-:Y:S01]  /*32510*/  UMOV UR6, 0x0 ;  /* 0x0000000000067882 */ /* 0x000fe20000000000 */
[----:B------:R-:W-:Y:S01]  /*32520*/  R2UR UR35, R2 ;  /* 0x00000000022372ca */ /* 0x000fe200000e0000 */
[----:B------:R-:W-:Y:S01]  /*32530*/  USHF.L.U32 UR8, UR8, 0xf, URZ ;  /* 0x0000000f08087899 */ /* 0x000fe2000800063f */
[----:B------:R-:W-:Y:S01]  /*32540*/  ISETP.GT.AND P1, PT, R4, 0x1, PT ;  /* 0x000000010400780c */ /* 0x000fe20003f24270 */
[----:B------:R-:W-:Y:S01]  /*32550*/  UMOV UR7, 0x10000000 ;  /* 0x1000000000077882 */ /* 0x000fe20000000000 */
[----:B------:R-:W-:Y:S01]  /*32560*/  UIADD3.X UR15, URZ, UR47, URZ, UP1, !UPT ;  /* 0x0000002f3f0f7290 */ /* 0x000fe20008ffe43f */
[----:B------:R-:W-:Y:S01]  /*32570*/  IADD3 R8, R8, 0x1, RZ ;  /* 0x0000000108087810 */ /* 0x000fe20007ffe0ff */
[----:B------:R-:W-:Y:S01]  /*32580*/  ULEA UR16, UR31, UR8, 0xc ;  /* 0x000000081f107291 */ /* 0x000fe2000f8e603f */
[----:B------:R-:W-:Y:S01]  /*32590*/  IADD3 R13, R13, 0x80, RZ ;  /* 0x000000800d0d7810 */ /* 0x000fe20007ffe0ff */
[----:B------:R-:W-:Y:S01]  /*325a0*/  ULOP3.LUT UR8, UR8, 0x1000, UR30, 0xf8, !UPT ;  /* 0x0000100008087892 */ /* 0x000fe2000f8ef81e */
[----:B------:R-:W-:Y:S01]  /*325b0*/  ISETP.NE.AND P0, PT, R8, 0x5, PT ;  /* 0x000000050800780c */ /* 0x000fe20003f05270 */
[----:B------:R-:W-:-:S02]  /*325c0*/  ULEA UR16, UR16, UR20, 0x2 ;  /* 0x0000001410107291 */ /* 0x000fc4000f8e103f */
[----:B------:R-:W-:Y:S01]  /*325d0*/  ULEA UR20, UR8, UR20, 0x2 ;  /* 0x0000001408147291 */ /* 0x000fe2000f8e103f */
[----:B0-----:R-:W-:Y:S01]  /*325e0*/  SEL R12, RZ, 0x1, P0 ;  /* 0x00000001ff0c7807 */ /* 0x001fe20000000000 */
[----:B------:R-:W-:Y:S01]  /*325f0*/  UIADD3 UR8, UR16, 0x100, URZ ;  /* 0x0000010010087890 */ /* 0x000fe2000fffe03f */
[----:B------:R-:W-:Y:S01]  /*32600*/  SEL R8, R8, RZ, P0 ;  /* 0x000000ff08087207 */ /* 0x000fe20000000000 */
[----:B------:R-:W-:Y:S01]  /*32610*/  UIADD3 UR58, UR10, 0x20, URZ ;  /* 0x000000200a3a7890 */ /* 0x000fe2000fffe03f */
[----:B------:R-:W-:Y:S01]  /*32620*/  LOP3.LUT R5, R5, R12, RZ, 0x3c, !PT ;  /* 0x0000000c05057212 */ /* 0x000fe200078e3cff */
[----:B------:R-:W-:Y:S02]  /*32630*/  UIADD3 UR56, UR16, 0x8100, URZ ;  /* 0x0000810010387890 */ /* 0x000fe4000fffe03f */
[----:B------:R-:W-:Y:S02]  /*32640*/  UIADD3 UR50, UR10, 0x40, URZ ;  /* 0x000000400a327890 */ /* 0x000fe4000fffe03f */
[----:B------:R-:W-:Y:S01]  /*32650*/  UIADD3 UR48, UR16, 0x10100, URZ ;  /* 0x0001010010307890 */ /* 0x000fe2000fffe03f */
[----:B------:R0:W-:Y:S01]  /*32660*/  UTMALDG.3D.MULTICAST [UR8], [UR18], UR53, desc[UR6] ;  /* 0x00000608120073b4 */ /* 0x0001e20008011835 */
[----:B------:R-:W-:-:S02]  /*32670*/  UIADD3 UR42, UR10, 0x60, URZ ;  /* 0x000000600a2a7890 */ /* 0x000fc4000fffe03f */
[----:B------:R-:W-:Y:S02]  /*32680*/  UIADD3 UR40, UR16, 0x18100, URZ ;  /* 0x0001810010287890 */ /* 0x000fe4000fffe03f */
[----:B------:R-:W-:Y:S02]  /*32690*/  UPRMT UR45, URZ, 0x5410, UR13 ;  /* 0x000054103f2d7896 */ /* 0x000fe4000800000d */
[----:B------:R-:W-:Y:S02]  /*326a0*/  UIADD3 UR32, UR20, 0xa0100, URZ ;  /* 0x000a010014207890 */ /* 0x000fe4000fffe03f */
[----:B------:R-:W-:Y:S02]  /*326b0*/  UIADD3 UR24, UR20, 0xa8100, URZ ;  /* 0x000a810014187890 */ /* 0x000fe4000fffe03f */
[----:B------:R-:W-:Y:S01]  /*326c0*/  UIADD3 UR16, UR20, 0xb0100, URZ ;  /* 0x000b010014107890 */ /* 0x000fe2000fffe03f */
[----:B------:R-:W-:Y:S01]  /*326d0*/  UMOV UR57, UR9 ;  /* 0x0000000900397c82 */ /* 0x000fe20008000000 */
        /* <DEDUP_REMOVED lines=8> */
[----:B------:R-:W-:Y:S01]  /*32760*/  UTMALDG.3D.MULTICAST [UR56], [UR18], UR53, desc[UR6] ;  /* 0x00000638120073b4 */ /* 0x000fe20008011835 */
[----:B------:R-:W-:Y:S01]  /*32770*/  UMOV UR33, UR9 ;  /* 0x0000000900217c82 */ /* 0x000fe20008000000 */
[----:B------:R-:W-:Y:S01]  /*32780*/  UMOV UR34, UR10 ;  /* 0x0000000a00227c82 */ /* 0x000fe20008000000 */
[----:B------:R-:W-:Y:S01]  /*32790*/  UMOV UR36, UR12 ;  /* 0x0000000c00247c82 */ /* 0x000fe20008000000 */
[----:B0-----:R-:W-:Y:S01]  /*327a0*/  UIADD3 UR8, UR20, 0xb8100, URZ ;  /* 0x000b810014087890 */ /* 0x001fe2000fffe03f */
[----:B------:R-:W-:Y:S01]  /*327b0*/  UMOV UR25, UR9 ;  /* 0x0000000900197c82 */ /* 0x000fe20008000000 */
[----:B------:R-:W-:Y:S01]  /*327c0*/  UMOV UR27, UR35 ;  /* 0x00000023001b7c82 */ /* 0x000fe20008000000 */
[----:B------:R-:W-:Y:S01]  /*327d0*/  UTMALDG.3D.MULTICAST [UR48], [UR18], UR53, desc[UR6] ;  /* 0x00000630120073b4 */ /* 0x000fe20008011835 */
[----:B------:R-:W-:Y:S01]  /*327e0*/  UMOV UR28, UR12 ;  /* 0x0000000c001c7c82 */ /* 0x000fe20008000000 */
[----:B------:R-:W-:Y:S01]  /*327f0*/  UMOV UR26, UR58 ;  /* 0x0000003a001a7c82 */ /* 0x000fe20008000000 */
[----:B------:R-:W-:Y:S01]  /*32800*/  UMOV UR17, UR9 ;  /* 0x0000000900117c82 */ /* 0x000fe20008000000 */
[----:B------:R-:W-:Y:S01]  /*32810*/  UMOV UR20, UR12 ;  /* 0x0000000c00147c82 */ /* 0x000fe20008000000 */
[----:B------:R-:W-:Y:S01]  /*32820*/  UMOV UR11, UR35 ;  /* 0x00000023000b7c82 */ /* 0x000fe20008000000 */
[----:B------:R-:W-:Y:S01]  /*32830*/  UMOV UR10, UR42 ;  /* 0x0000002a000a7c82 */ /* 0x000fe20008000000 */
[----:B------:R0:W-:Y:S01]  /*32840*/  UTMALDG.3D.MULTICAST [UR40], [UR18], UR53, desc[UR6] ;  /* 0x00000628120073b4 */ /* 0x0001e20008011835 */
[----:B------:R1:W-:Y:S01]  /*32850*/  UTMALDG.3D.MULTICAST [UR32], [UR14], UR45, desc[UR6] ;  /* 0x000006200e0073b4 */ /* 0x0003e2000801182d */
[----:B------:R1:W-:Y:S01]  /*32860*/  UTMALDG.3D.MULTICAST [UR24], [UR14], UR45, desc[UR6] ;  /* 0x000006180e0073b4 */ /* 0x0003e2000801182d */
[----:B0-----:R-:W-:Y:S01]  /*32870*/  UMOV UR19, UR35 ;  /* 0x0000002300137c82 */ /* 0x001fe20008000000 */
[----:B------:R-:W-:-:S02]  /*32880*/  UMOV UR18, UR50 ;  /* 0x0000003200127c82 */ /* 0x000fc40008000000 */
[----:B------:R1:W-:Y:S01]  /*32890*/  UTMALDG.3D.MULTICAST [UR16], [UR14], UR45, desc[UR6] ;  /* 0x000006100e0073b4 */ /* 0x0003e2000801182d */
[----:B------:R1:W-:Y:S02]  /*328a0*/  UTMALDG.3D.MULTICAST [UR8], [UR14], UR45, desc[UR6] ;  /* 0x000006080e0073b4 */ /* 0x0003e4000801182d */
[----:B-1----:R-:W-:Y:S05]  /*328b0*/  @P1 BRA `(.L_x_556) ;  /* 0xfffffff800a81947 */ /* 0x002fea000383ffff */
.L_x_553:
[----:B------:R-:W-:Y:S05]  /*328c0*/  BSYNC B1 ;  /* 0x0000000000017941 */ /* 0x000fea0003800000 */
.L_x_552:
[----:B------:R-:W2:Y:S01]  /*328d0*/  LDL.LU R15, [R1+0x200] ;  /* 0x00020000010f7983 */ /* 0x000ea20000300800 */
[----:B------:R-:W-:Y:S01]  /*328e0*/  LOP3.LUT P0, RZ, R9, 0xff, RZ, 0xc0, !PT ;  /* 0x000000ff09ff7812 */ /* 0x000fe2000780c0ff */
[C---:B------:R-:W-:Y:S01]  /*328f0*/  IMAD.IADD R4, R6.reuse, 0x1, R7 ;  /* 0x0000000106047824 */ /* 0x040fe200078e0207 */
[----:B------:R-:W-:Y:S01]  /*32900*/  ULDC.64 UR6, c[0x0][0x650] ;  /* 0x0001940000067ab9 */ /* 0x000fe20000000a00 */
[----:B------:R-:W3:Y:S01]  /*32910*/  LDL.LU R14, [R1+0x204] ;  /* 0x00020400010e7983 */ /* 0x000ee20000300800 */
[----:B------:R-:W-:Y:S01]  /*32920*/  ISETP.GE.U32.AND P1, PT, R6, 0x5, PT ;  /* 0x000000050600780c */ /* 0x000fe20003f26070 */
[----:B------:R-:W-:Y:S01]  /*32930*/  BSSY B1, `(.L_x_557) ;  /* 0x0000072000017945 */ /* 0x000fe20003800000 */
[----:B------:R-:W-:Y:S02]  /*32940*/  MOV R10, 0xffffffff ;  /* 0xffffffff000a7802 */ /* 0x000fe40000000f00 */
[----:B------:R-:W-:-:S05]  /*32950*/  PRMT R9, RZ, 0x7610, R9 ;  /* 0x00007610ff097816 */ /* 0x000fca0000000009 */
[----:B------:R-:W0:Y:S01]  /*32960*/  @P0 S2R R3, SR_CgaCtaId ;  /* 0x0000000000030919 */ /* 0x000e220000008800 */
[----:B------:R-:W-:-:S04]  /*32970*/  @P0 MOV R2, 0x400 ;  /* 0x0000040000020802 */ /* 0x000fc80000000f00 */
[----:B0-----:R-:W-:-:S04]  /*32980*/  @P0 LEA R2, R3, R2, 0x18 ;  /* 0x0000000203020211 */ /* 0x001fc800078ec0ff */
[----:B------:R0:W-:Y:S01]  /*32990*/  @P0 SYNCS.ARRIVE.TRANS64.A1T0 RZ, [R2+URZ+0x68], RZ ;  /* 0x000068ff02ff09a7 */ /* 0x0001e2000810003f */
[----:B------:R-:W-:-:S04]  /*329a0*/  ISETP.GT.U32.AND P0, PT, R4, 0x4, PT ;  /* 0x000000040400780c */ /* 0x000fc80003f04070 */
[----:B------:R-:W-:Y:S01]  /*329b0*/  ISETP.LT.U32.AND P0, PT, R6, 0x5, P0 ;  /* 0x000000050600780c */ /* 0x000fe20000701070 */
[----:B0-----:R-:W-:-:S04]  /*329c0*/  IMAD.WIDE.U32 R2, R4, -0x33333333, RZ ;  /* 0xcccccccd04027825 */ /* 0x001fc800078e00ff */
[----:B------:R-:W-:Y:S01]  /*329d0*/  IMAD.MOV.U32 R2, RZ, RZ, -0x1 ;  /* 0xffffffffff027424 */ /* 0x000fe200078e00ff */
[----:B------:R-:W-:Y:S02]  /*329e0*/  SHF.R.U32.HI R5, RZ, 0x2, R3 ;  /* 0x00000002ff057819 */ /* 0x000fe40000011603 */
[----:B------:R-:W-:-:S03]  /*329f0*/  SEL R3, RZ, 0x1, !P0 ;  /* 0x00000001ff037807 */ /* 0x000fc60004000000 */
[--C-:B------:R-:W-:Y:S01]  /*32a00*/  IMAD R7, R5, -0x5, R4.reuse ;  /* 0xfffffffb05077824 */ /* 0x100fe200078e0204 */
[----:B------:R-:W-:Y:S02]  /*32a10*/  LOP3.LUT R0, R0, R3, RZ, 0x3c, !PT ;  /* 0x0000000300007212 */ /* 0x000fe400078e3cff */
[----:B------:R-:W-:Y:S02]  /*32a20*/  MOV R3, 0xffffffff ;  /* 0xffffffff00037802 */ /* 0x000fe40000000f00 */
[----:B------:R-:W-:Y:S02]  /*32a30*/  @P1 LOP3.LUT R0, R0, 0x1, R5, 0x78, !PT ;  /* 0x0000000100001812 */ /* 0x000fe400078e7805 */
[----:B------:R-:W-:Y:S02]  /*32a40*/  PRMT R4, RZ, 0x7610, R4 ;  /* 0x00007610ff047816 */ /* 0x000fe40000000004 */
[----:B---3--:R-:W-:-:S04]  /*32a50*/  IADD3 R14, P0, R14, UR54, RZ ;  /* 0x000000360e0e7c10 */ /* 0x008fc8000ff1e0ff */
[----:B--2---:R-:W-:Y:S01]  /*32a60*/  IADD3.X R15, R15, UR5, RZ, P0, !PT ;  /* 0x000000050f0f7c10 */ /* 0x004fe200087fe4ff */
[----:B------:R0:W-:Y:S01]  /*32a70*/  STL [R1+0x204], R14 ;  /* 0x0002040e01007387 */ /* 0x0001e20000100800 */
[----:B------:R-:W-:-:S03]  /*32a80*/  ISETP.GE.U32.AND P0, PT, R14, UR6, PT ;  /* 0x000000060e007c0c */ /* 0x000fc6000bf06070 */
[----:B------:R0:W-:Y:S01]  /*32a90*/  STL [R1+0x200], R15 ;  /* 0x0002000f01007387 */ /* 0x0001e20000100800 */
[----:B------:R-:W-:-:S13]  /*32aa0*/  ISETP.GE.U32.AND.EX P0, PT, R15, UR7, PT, P0 ;  /* 0x000000070f007c0c */ /* 0x000fda000bf06100 */
[----:B0-----:R-:W-:Y:S05]  /*32ab0*/  @P0 BRA `(.L_x_558) ;  /* 0x0000000400640947 */ /* 0x001fea0003800000 */
[----:B------:R-:W0:Y:S01]  /*32ac0*/  S2R R8, SR_CTAID.X ;  /* 0x0000000000087919 */ /* 0x000e220000002500 */
[----:B------:R-:W-:Y:S01]  /*32ad0*/  ULDC UR6, c[0x0][0x150] ;  /* 0x0000540000067ab9 */ /* 0x000fe20000000800 */
[----:B------:R-:W1:Y:S01]  /*32ae0*/  LDC R3, c[0x0][0x144] ;  /* 0x00005100ff037b82 */ /* 0x000e620000000800 */
[----:B------:R-:W-:Y:S01]  /*32af0*/  UISETP.NE.AND UP0, UPT, UR38, URZ, UPT ;  /* 0x0000003f2600728c */ /* 0x000fe2000bf05270 */
[----:B------:R-:W2:Y:S01]  /*32b00*/  S2R R5, SR_CTAID.Y ;  /* 0x0000000000057919 */ /* 0x000ea20000002600 */
[----:B------:R-:W-:-:S04]  /*32b10*/  ULDC UR9, c[0x0][0x630] ;  /* 0x00018c0000097ab9 */ /* 0x000fc80000000800 */
[----:B------:R-:W-:Y:S01]  /*32b20*/  PLOP3.LUT P0, PT, PT, PT, UP0, 0x80, 0x0 ;  /* 0x000000000000781c */ /* 0x000fe20003f0f008 */
[----:B------:R-:W3:Y:S01]  /*32b30*/  LDC R12, c[0x0][0x148] ;  /* 0x00005200ff0c7b82 */ /* 0x000ee20000000800 */
[----:B0-----:R-:W-:Y:S02]  /*32b40*/  I2FP.F32.U32 R2, R8 ;  /* 0x0000000800027245 */ /* 0x001fe40000201000 */
[----:B--2---:R-:W-:-:S03]  /*32b50*/  I2FP.F32.U32 R4, R5 ;  /* 0x0000000500047245 */ /* 0x004fc60000201000 */
[----:B------:R-:W-:Y:S01]  /*32b60*/  FMUL R2, R2, UR6 ;  /* 0x0000000602027c20 */ /* 0x000fe20008400000 */
[----:B------:R-:W-:Y:S02]  /*32b70*/  ULDC UR6, c[0x0][0x154] ;  /* 0x0000550000067ab9 */ /* 0x000fe40000000800 */
[----:B------:R-:W-:Y:S01]  /*32b80*/  FMUL R10, R4, UR6 ;  /* 0x00000006040a7c20 */ /* 0x000fe20008400000 */
[----:B------:R-:W-:Y:S02]  /*32b90*/  ULDC.64 UR6, c[0x0][0x628] ;  /* 0x00018a0000067ab9 */ /* 0x000fe40000000a00 */
[----:B------:R-:W0:Y:S08]  /*32ba0*/  F2I.U32.TRUNC.NTZ R2, R2 ;  /* 0x0000000200027305 */ /* 0x000e30000020f000 */
[----:B------:R-:W2:Y:S01]  /*32bb0*/  F2I.U32.TRUNC.NTZ R10, R10 ;  /* 0x0000000a000a7305 */ /* 0x000ea2000020f000 */
[----:B0-----:R-:W-:-:S02]  /*32bc0*/  IMAD.MOV R4, RZ, RZ, -R2 ;  /* 0x000000ffff047224 */ /* 0x001fc400078e0a02 */
[----:B------:R-:W-:Y:S02]  /*32bd0*/  IMAD.MOV.U32 R2, RZ, RZ, R14 ;  /* 0x000000ffff027224 */ /* 0x000fe400078e000e */
[----:B-1----:R-:W-:Y:S01]  /*32be0*/  IMAD R8, R3, R4, R8 ;  /* 0x0000000403087224 */ /* 0x002fe200078e0208 */
[----:B--2---:R-:W-:-:S05]  /*32bf0*/  IADD3 R3, -R10, RZ, RZ ;  /* 0x000000ff0a037210 */ /* 0x004fca0007ffe1ff */
[----:B---3--:R-:W-:Y:S01]  /*32c00*/  @P0 IMAD R8, R12, R3, R5 ;  /* 0x000000030c080224 */ /* 0x008fe200078e0205 */
[----:B------:R-:W-:Y:S02]  /*32c10*/  ISETP.NE.U32.AND P0, PT, RZ, UR6, PT ;  /* 0x00000006ff007c0c */ /* 0x000fe4000bf05070 */
[----:B------:R-:W-:Y:S02]  /*32c20*/  MOV R3, R15 ;  /* 0x0000000f00037202 */ /* 0x000fe40000000f00 */
[----:B------:R-:W-:-:S13]  /*32c30*/  ISETP.NE.AND.EX P0, PT, RZ, UR7, PT, P0 ;  /* 0x00000007ff007c0c */ /* 0x000fda000bf05300 */
[----:B------:R-:W-:Y:S05]  /*32c40*/  @!P0 BRA `(.L_x_559) ;  /* 0x0000000000288947 */ /* 0x000fea0003800000 */
[----:B------:R-:W-:Y:S02]  /*32c50*/  ULDC UR8, c[0x0][0x634] ;  /* 0x00018d0000087ab9 */ /* 0x000fe40000000800 */
[----:B------:R-:W-:-:S05]  /*32c60*/  IADD3 R3, P0, R14, UR8, RZ ;  /* 0x000000080e037c10 */ /* 0x000fca000ff1e0ff */
[----:B------:R-:W-:-:S04]  /*32c70*/  IMAD.X R11, RZ, RZ, R15, P0 ;  /* 0x000000ffff0b7224 */ /* 0x000fc800000e060f */
[----:B------:R-:W-:-:S04]  /*32c80*/  IMAD.WIDE.U32 R4, R11, UR6, RZ ;  /* 0x000000060b047c25 */ /* 0x000fc8000f8e00ff */
[----:B------:R-:W-:-:S04]  /*32c90*/  IMAD.WIDE.U32 R4, P0, R3, UR7, R4 ;  /* 0x0000000703047c25 */ /* 0x000fc8000f800004 */
[----:B------:R-:W-:-:S04]  /*32ca0*/  IMAD.WIDE.U32 R2, R3, UR6, RZ ;  /* 0x0000000603027c25 */ /* 0x000fc8000f8e00ff */
[----:B------:R-:W-:Y:S01]  /*32cb0*/  IMAD.MOV.U32 R2, RZ, RZ, R5 ;  /* 0x000000ffff027224 */ /* 0x000fe200078e0005 */
[----:B------:R-:W-:Y:S02]  /*32cc0*/  IADD3 RZ, P1, R3, R4, RZ ;  /* 0x0000000403ff7210 */ /* 0x000fe40007f3e0ff */
[----:B------:R-:W-:-:S03]  /*32cd0*/  IADD3.X R3, RZ, RZ, RZ, P0, !PT ;  /* 0x000000ffff037210 */ /* 0x000fc600007fe4ff */
[----:B------:R-:W-:-:S08]  /*32ce0*/  IMAD.WIDE.U32.X R2, R11, UR7, R2, P1 ;  /* 0x000000070b027c25 */ /* 0x000fd000088e0402 */
.L_x_559:
[--C-:B------:R-:W-:Y:S01]  /*32cf0*/  SHF.R.U64 R10, R2, UR9, R3.reuse ;  /* 0x00000009020a7c19 */ /* 0x100fe20008001203 */
[----:B------:R-:W-:Y:S01]  /*32d00*/  ULDC.64 UR6, c[0x0][0x620] ;  /* 0x0001880000067ab9 */ /* 0x000fe20000000a00 */
[----:B------:R-:W-:Y:S01]  /*32d10*/  SHF.R.U32.HI R2, RZ, UR9, R3 ;  /* 0x00000009ff027c19 */ /* 0x000fe20008011603 */
[----:B------:R-:W-:Y:S01]  /*32d20*/  ULDC.64 UR8, c[0x0][0x640] ;  /* 0x0001900000087ab9 */ /* 0x000fe20000000a00 */
[----:B------:R-:W-:Y:S02]  /*32d30*/  IADD3 R11, P0, RZ, -R10, RZ ;  /* 0x8000000aff0b7210 */ /* 0x000fe40007f1e0ff */
[----:B------:R-:W-:Y:S02]  /*32d40*/  MOV R3, R15 ;  /* 0x0000000f00037202 */ /* 0x000fe40000000f00 */
[----:B------:R-:W-:Y:S02]  /*32d50*/  IADD3.X R2, RZ, ~R2, RZ, P0, !PT ;  /* 0x80000002ff027210 */ /* 0x000fe400007fe4ff */
[----:B------:R-:W-:-:S03]  /*32d60*/  ISETP.NE.U32.AND P0, PT, RZ, UR8, PT ;  /* 0x00000008ff007c0c */ /* 0x000fc6000bf05070 */
[----:B------:R-:W-:Y:S01]  /*32d70*/  IMAD R2, R2, UR6, RZ ;  /* 0x0000000602027c24 */ /* 0x000fe2000f8e02ff */
[----:B------:R-:W-:-:S03]  /*32d80*/  ISETP.NE.AND.EX P0, PT, RZ, UR9, PT, P0 ;  /* 0x00000009ff007c0c */ /* 0x000fc6000bf05300 */
[----:B------:R-:W-:Y:S02]  /*32d90*/  IMAD R5, R11, UR7, R2 ;  /* 0x000000070b057c24 */ /* 0x000fe4000f8e0202 */
[----:B------:R-:W-:-:S04]  /*32da0*/  IMAD.MOV.U32 R2, RZ, RZ, R14 ;  /* 0x000000ffff027224 */ /* 0x000fc800078e000e */
[----:B------:R-:W-:Y:S01]  /*32db0*/  IMAD.WIDE.U32 R2, R11, UR6, R2 ;  /* 0x000000060b027c25 */ /* 0x000fe2000f8e0002 */
[----:B------:R-:W-:-:S03]  /*32dc0*/  ULDC UR6, c[0x0][0x618] ;  /* 0x0001860000067ab9 */ /* 0x000fc60000000800 */
[----:B------:R-:W-:-:S05]  /*32dd0*/  IMAD.IADD R3, R3, 0x1, R5 ;  /* 0x0000000103037824 */ /* 0x000fca00078e0205 */
[--C-:B------:R-:W-:Y:S02]  /*32de0*/  SHF.R.U64 R11, R2, UR6, R3.reuse ;  /* 0x00000006020b7c19 */ /* 0x100fe40008001203 */
[----:B------:R-:W-:Y:S01]  /*32df0*/  SHF.R.U32.HI R2, RZ, UR6, R3 ;  /* 0x00000006ff027c19 */ /* 0x000fe20008011603 */
[----:B------:R-:W-:-:S03]  /*32e00*/  ULDC UR6, c[0x0][0x608] ;  /* 0x0001820000067ab9 */ /* 0x000fc60000000800 */
[--C-:B------:R-:W-:Y:S02]  /*32e10*/  SHF.R.U32.HI R3, RZ, UR6, R2.reuse ;  /* 0x00000006ff037c19 */ /* 0x100fe40008011602 */
[----:B------:R-:W-:Y:S01]  /*32e20*/  SHF.R.U64 R12, R11, UR6, R2 ;  /* 0x000000060b0c7c19 */ /* 0x000fe20008001202 */
[----:B------:R-:W-:Y:S02]  /*32e30*/  ULDC UR6, c[0x0][0x658] ;  /* 0x0001960000067ab9 */ /* 0x000fe40000000800 */
[--C-:B------:R-:W-:Y:S02]  /*32e40*/  SHF.R.U32.HI R14, RZ, UR6, R3.reuse ;  /* 0x00000006ff0e7c19 */ /* 0x100fe40008011603 */
[----:B------:R-:W-:-:S03]  /*32e50*/  SHF.R.U64 R13, R12, UR6, R3 ;  /* 0x000000060c0d7c19 */ /* 0x000fc60008001203 */
[----:B------:R-:W-:Y:S01]  /*32e60*/  IMAD.MOV.U32 R3, RZ, RZ, R14 ;  /* 0x000000ffff037224 */ /* 0x000fe200078e000e */
[----:B------:R-:W-:Y:S01]  /*32e70*/  MOV R2, R13 ;  /* 0x0000000d00027202 */ /* 0x000fe20000000f00 */
[----:B------:R-:W-:Y:S06]  /*32e80*/  @!P0 BRA `(.L_x_560) ;  /* 0x0000000000288947 */ /* 0x000fec0003800000 */
[----:B------:R-:W-:Y:S02]  /*32e90*/  ULDC UR6, c[0x0][0x64c] ;  /* 0x0001930000067ab9 */ /* 0x000fe40000000800 */
[----:B------:R-:W-:-:S04]  /*32ea0*/  IADD3 R3, P0, R13, UR6, RZ ;  /* 0x000000060d037c10 */ /* 0x000fc8000ff1e0ff */
[----:B------:R-:W-:-:S05]  /*32eb0*/  IADD3.X R14, RZ, R14, RZ, P0, !PT ;  /* 0x0000000eff0e7210 */ /* 0x000fca00007fe4ff */
[----:B------:R-:W-:-:S04]  /*32ec0*/  IMAD.WIDE.U32 R4, R14, UR8, RZ ;  /* 0x000000080e047c25 */ /* 0x000fc8000f8e00ff */
[----:B------:R-:W-:-:S04]  /*32ed0*/  IMAD.WIDE.U32 R4, P0, R3, UR9, R4 ;  /* 0x0000000903047c25 */ /* 0x000fc8000f800004 */
[----:B------:R-:W-:Y:S01]  /*32ee0*/  IMAD.WIDE.U32 R2, R3, UR8, RZ ;  /* 0x0000000803027c25 */ /* 0x000fe2000f8e00ff */
[----:B------:R-:W-:-:S04]  /*32ef0*/  MOV R2, R5 ;  /* 0x0000000500027202 */ /* 0x000fc80000000f00 */
[----:B------:R-:W-:Y:S01]  /*32f00*/  IADD3 RZ, P1, R3, R4, RZ ;  /* 0x0000000403ff7210 */ /* 0x000fe20007f3e0ff */
[----:B------:R-:W-:-:S04]  /*32f10*/  IMAD.X R3, RZ, RZ, RZ, P0 ;  /* 0x000000ffff037224 */ /* 0x000fc800000e06ff */
[----:B------:R-:W-:-:S08]  /*32f20*/  IMAD.WIDE.U32.X R2, R14, UR9, R2, P1 ;  /* 0x000000090e027c25 */ /* 0x000fd000088e0402 */
.L_x_560:
[----:B------:R-:W-:Y:S01]  /*32f30*/  ULDC UR6, c[0x0][0x648] ;  /* 0x0001920000067ab9 */ /* 0x000fe20000000800 */
[----:B------:R-:W-:Y:S01]  /*32f40*/  LOP3.LUT R12, R12, UR21, RZ, 0xc0, !PT ;  /* 0x000000150c0c7c12 */ /* 0x000fe2000f8ec0ff */
[----:B------:R-:W-:Y:S01]  /*32f50*/  UISETP.NE.AND UP0, UPT, UR38, URZ, UPT ;  /* 0x0000003f2600728c */ /* 0x000fe2000bf05270 */
[----:B------:R-:W-:Y:S01]  /*32f60*/  SHF.R.U64 R3, R2, UR6, R3 ;  /* 0x0000000602037c19 */ /* 0x000fe20008001203 */
[----:B------:R-:W-:Y:S01]  /*32f70*/  ULDC UR6, c[0x0][0x638] ;  /* 0x00018e0000067ab9 */ /* 0x000fe20000000800 */
[----:B------:R-:W-:-:S03]  /*32f80*/  MOV R4, 0x1 ;  /* 0x0000000100047802 */ /* 0x000fc60000000f00 */
[----:B------:R-:W-:Y:S01]  /*32f90*/  IMAD.MOV R2, RZ, RZ, -R3 ;  /* 0x000000ffff027224 */ /* 0x000fe200078e0a03 */
[----:B------:R-:W-:Y:S01]  /*32fa0*/  PLOP3.LUT P0, PT, PT, PT, UP0, 0x40, 0x0 ;  /* 0x000000000000781c */ /* 0x000fe20003f0e808 */
[----:B------:R-:W-:Y:S01]  /*32fb0*/  IMAD R5, R3, UR23, R12 ;  /* 0x0000001703057c24 */ /* 0x000fe2000f8e020c */
[----:B------:R-:W-:Y:S01]  /*32fc0*/  PLOP3.LUT P1, PT, PT, PT, UP0, 0x40, 0x0 ;  /* 0x000000000000781c */ /* 0x000fe20003f2e808 */
[----:B------:R-:W-:Y:S01]  /*32fd0*/  IMAD R13, R2, UR6, R13 ;  /* 0x00000006020d7c24 */ /* 0x000fe2000f8e020d */
[----:B------:R-:W-:Y:S01]  /*32fe0*/  ULDC UR6, c[0x0][0x610] ;  /* 0x0001840000067ab9 */ /* 0x000fe20000000800 */
[----:B------:R-:W-:Y:S01]  /*32ff0*/  LOP3.LUT R2, R11, UR29, RZ, 0xc0, !PT ;  /* 0x0000001d0b027c12 */ /* 0x000fe2000f8ec0ff */
[----:B------:R-:W-:Y:S01]  /*33000*/  IMAD R8, R5, UR6, R8 ;  /* 0x0000000605087c24 */ /* 0x000fe2000f8e0208 */
[----:B------:R-:W-:-:S03]  /*33010*/  ULDC UR6, c[0x0][0x600] ;  /* 0x0001800000067ab9 */ /* 0x000fc60000000800 */
[----:B------:R-:W-:-:S05]  /*33020*/  IMAD R13, R13, UR6, R2 ;  /* 0x000000060d0d7c24 */ /* 0x000fca000f8e0202 */
[----:B------:R-:W-:Y:S02]  /*33030*/  SEL R2, R13, R8, P0 ;  /* 0x000000080d027207 */ /* 0x000fe40000000000 */
[----:B------:R-:W-:-:S07]  /*33040*/  SEL R3, R8, R13, P1 ;  /* 0x0000000d08037207 */ /* 0x000fce0000800000 */
.L_x_558:
[----:B------:R-:W-:Y:S05]  /*33050*/  BSYNC B1 ;  /* 0x0000000000017941 */ /* 0x000fea0003800000 */
.L_x_557:
[----:B------:R-:W-:-:S13]  /*33060*/  LOP3.LUT P0, RZ, R4, 0xff, RZ, 0xc0, !PT ;  /* 0x000000ff04ff7812 */ /* 0x000fda000780c0ff */
[----:B------:R-:W-:Y:S05]  /*33070*/  @P0 BRA `(.L_x_561) ;  /* 0xfffffff000800947 */ /* 0x000fea000383ffff */
[----:B------:R-:W-:Y:S05]  /*33080*/  BSYNC B0 ;  /* 0x0000000000007941 */ /* 0x000fea0003800000 */
.L_x_550:
[----:B------:R-:W-:-:S03]  /*33090*/  UMOV UR6, 0xffffffff ;  /* 0xffffffff00067882 */ /* 0x000fc60000000000 */
[----:B------:R-:W-:Y:S05]  /*330a0*/  BRA.DIV UR6, `(.L_x_562) ;  /* 0x00000006063c7947 */ /* 0x000fea000b800000 */
[----:B------:R-:W-:-:S13]  /*330b0*/  ELECT P6, URZ, PT ;  /* 0x00000000003f782f */ /* 0x000fda00038c0000 */
.L_x_577:
[----:B------:R-:W-:Y:S04]  /*330c0*/  BSSY B0, `(.L_x_563) ;  /* 0x0000035000007945 */ /* 0x000fe80003800000 */
[----:B------:R-:W-:Y:S05]  /*330d0*/  @!P6 BRA `(.L_x_564) ;  /* 0x0000000000cce947 */ /* 0x000fea0003800000 */
[----:B------:R-:W-:-:S04]  /*330e0*/  ULOP3.LUT UR6, UR37, 0x2, URZ, 0xfc, !UPT ;  /* 0x0000000225067892 */ /* 0x000fc8000f8efc3f */
[----:B------:R-:W-:-:S06]  /*330f0*/  UISETP.NE.AND UP0, UPT, UR6, 0x3, UPT ;  /* 0x000000030600788c */ /* 0x000fcc000bf05270 */
[----:B------:R-:W-:-:S13]  /*33100*/  PLOP3.LUT P0, PT, PT, PT, UP0, 0x80, 0x0 ;  /* 0x000000000000781c */ /* 0x000fda0003f0f008 */
[----:B------:R-:W-:Y:S05]  /*33110*/  @!P0 BRA `(.L_x_565) ;  /* 0x0000000000048947 */ /* 0x000fea0003800000 */
[----:B------:R-:W-:Y:S01]  /*33120*/  BPT.TRAP 0x1 ;  /* 0x000000040000795c */ /* 0x000fe20000300000 */
.L_x_565:
[----:B------:R-:W0:Y:S01]  /*33130*/  S2R R3, SR_CgaCtaId ;  /* 0x0000000000037919 */ /* 0x000e220000008800 */
[----:B------:R-:W-:-:S04]  /*33140*/  MOV R2, 0x400 ;  /* 0x0000040000027802 */ /* 0x000fc80000000f00 */
[----:B0-----:R-:W-:Y:S02]  /*33150*/  LEA R2, R3, R2, 0x18 ;  /* 0x0000000203027211 */ /* 0x001fe400078ec0ff */
[----:B------:R-:W-:-:S03]  /*33160*/  SHF.L.U32 R3, R0, 0x1f, RZ ;  /* 0x0000001f00037819 */ /* 0x000fc600000006ff */
[----:B------:R-:W-:-:S05]  /*33170*/  VIADD R2, R2, 0x28 ;  /* 0x0000002802027836 */ /* 0x000fca0000000000 */
[----:B------:R-:W-:-:S04]  /*33180*/  LEA R4, R7, R2, 0x3 ;  /* 0x0000000207047211 */ /* 0x000fc800078e18ff */
[----:B------:R-:W0:Y:S02]  /*33190*/  SYNCS.PHASECHK.TRANS64.TRYWAIT P0, [R4+URZ], R3 ;  /* 0x00000003040075a7 */ /* 0x000e24000800017f */
[----:B0-----:R-:W-:Y:S05]  /*331a0*/  @!P0 BRA `(.L_x_566) ;  /* 0x00000004001c8947 */ /* 0x001fea0003800000 */
.L_x_578:
[----:B------:R-:W-:-:S05]  /*331b0*/  VIADD R7, R7, 0x1 ;  /* 0x0000000107077836 */ /* 0x000fca0000000000 */
[----:B------:R-:W-:-:S04]  /*331c0*/  ISETP.NE.AND P0, PT, R7, 0x5, PT ;  /* 0x000000050700780c */ /* 0x000fc80003f05270 */
[----:B0-----:R-:W-:Y:S02]  /*331d0*/  SEL R3, RZ, 0x1, P0 ;  /* 0x00000001ff037807 */ /* 0x001fe40000000000 */
[----:B------:R-:W-:Y:S02]  /*331e0*/  SEL R7, R7, RZ, P0 ;  /* 0x000000ff07077207 */ /* 0x000fe40000000000 */
[----:B------:R-:W-:Y:S02]  /*331f0*/  LOP3.LUT R4, R0, R3, RZ, 0x3c, !PT ;  /* 0x0000000300047212 */ /* 0x000fe400078e3cff */
[----:B------:R-:W-:Y:S02]  /*33200*/  LEA R3, R7, R2, 0x3 ;  /* 0x0000000207037211 */ /* 0x000fe400078e18ff */
[----:B------:R-:W-:-:S04]  /*33210*/  SHF.L.U32 R0, R4, 0x1f, RZ ;  /* 0x0000001f04007819 */ /* 0x000fc800000006ff */
[----:B------:R-:W0:Y:S02]  /*33220*/  SYNCS.PHASECHK.TRANS64.TRYWAIT P0, [R3+URZ], R0 ;  /* 0x00000000030075a7 */ /* 0x000e24000800017f */
[----:B0-----:R-:W-:Y:S05]  /*33230*/  @!P0 BRA `(.L_x_567) ;  /* 0x00000004000c8947 */ /* 0x001fea0003800000 */
.L_x_579:
[----:B0-----:R-:W-:-:S05]  /*33240*/  VIADD R0, R7, 0x1 ;  /* 0x0000000107007836 */ /* 0x001fca0000000000 */
[----:B------:R-:W-:-:S04]  /*33250*/  ISETP.NE.AND P0, PT, R0, 0x5, PT ;  /* 0x000000050000780c */ /* 0x000fc80003f05270 */
[----:B------:R-:W-:Y:S02]  /*33260*/  SEL R3, RZ, 0x1, P0 ;  /* 0x00000001ff037807 */ /* 0x000fe40000000000 */
[----:B------:R-:W-:Y:S02]  /*33270*/  SEL R5, R0, RZ, P0 ;  /* 0x000000ff00057207 */ /* 0x000fe40000000000 */
[----:B------:R-:W-:Y:S02]  /*33280*/  LOP3.LUT R4, R4, R3, RZ, 0x3c, !PT ;  /* 0x0000000304047212 */ /* 0x000fe400078e3cff */
[----:B------:R-:W-:Y:S02]  /*33290*/  LEA R3, R5, R2, 0x3 ;  /* 0x0000000205037211 */ /* 0x000fe400078e18ff */
[----:B------:R-:W-:-:S04]  /*332a0*/  SHF.L.U32 R0, R4, 0x1f, RZ ;  /* 0x0000001f04007819 */ /* 0x000fc800000006ff */
[----:B------:R-:W0:Y:S02]  /*332b0*/  SYNCS.PHASECHK.TRANS64.TRYWAIT P0, [R3+URZ], R0 ;  /* 0x00000000030075a7 */ /* 0x000e24000800017f */
[----:B0-----:R-:W-:Y:S05]  /*332c0*/  @!P0 BRA `(.L_x_568) ;  /* 0x0000000000fc8947 */ /* 0x001fea0003800000 */
.L_x_580:
        /* <DEDUP_REMOVED lines=9> */
.L_x_581:
[----:B0-----:R-:W-:-:S05]  /*33360*/  VIADD R0, R5, 0x1 ;  /* 0x0000000105007836 */ /* 0x001fca0000000000 */
[----:B------:R-:W-:-:S04]  /*33370*/  ISETP.NE.AND P0, PT, R0, 0x5, PT ;  /* 0x000000050000780c */ /* 0x000fc80003f05270 */
[----:B------:R-:W-:Y:S02]  /*33380*/  SEL R4, RZ, 0x1, P0 ;  /* 0x00000001ff047807 */ /* 0x000fe40000000000 */
[----:B------:R-:W-:Y:S02]  /*33390*/  SEL R3, R0, RZ, P0 ;  /* 0x000000ff00037207 */ /* 0x000fe40000000000 */
[----:B------:R-:W-:Y:S02]  /*333a0*/  LOP3.LUT R0, R7, R4, RZ, 0x3c, !PT ;  /* 0x0000000407007212 */ /* 0x000fe400078e3cff */
[----:B------:R-:W-:Y:S02]  /*333b0*/  LEA R3, R3, R2, 0x3 ;  /* 0x0000000203037211 */ /* 0x000fe400078e18ff */
[----:B------:R-:W-:-:S07]  /*333c0*/  SHF.L.U32 R0, R0, 0x1f, RZ ;  /* 0x0000001f00007819 */ /* 0x000fce00000006ff */
.L_x_570:
[----:B0-----:R0:W1:Y:S02]  /*333d0*/  SYNCS.PHASECHK.TRANS64.TRYWAIT P0, [R3+URZ], R0 ;  /* 0x00000000030075a7 */ /* 0x001064000800017f */
[----:B-1----:R-:W-:Y:S05]  /*333e0*/  @!P0 NANOSLEEP.SYNCS 0x989680 ;  /* 0x009896800000895d */ /* 0x002fea0003900000 */
[----:B------:R-:W1:Y:S02]  /*333f0*/  @!P0 SYNCS.PHASECHK.TRANS64 P0, [R3+URZ], R0 ;  /* 0x00000000030085a7 */ /* 0x000e64000800007f */
[----:B-1----:R-:W-:Y:S05]  /*33400*/  @!P0 BRA `(.L_x_570) ;  /* 0xfffffffc00f08947 */ /* 0x002fea000383ffff */
.L_x_564:
[----:B------:R-:W-:Y:S05]  /*33410*/  BSYNC B0 ;  /* 0x0000000000007941 */ /* 0x000fea0003800000 */
.L_x_563:
[----:B------:R-:W-:Y:S05]  /*33420*/  EXIT ;  /* 0x000000000000794d */ /* 0x000fea0003800000 */
.L_x_21:
[----:B-1----:R1:W2:Y:S02]  /*33430*/  SYNCS.PHASECHK.TRANS64.TRYWAIT P1, [R4+URZ], R3 ;  /* 0x00000003040075a7 */ /* 0x0022a4000802017f */
[----:B--2---:R-:W-:Y:S05]  /*33440*/  @!P1 NANOSLEEP.SYNCS 0x989680 ;  /* 0x009896800000995d */ /* 0x004fea0003900000 */
[----:B------:R-:W2:Y:S02]  /*33450*/  @!P1 SYNCS.PHASECHK.TRANS64 P1, [R4+URZ], R3 ;  /* 0x00000003040095a7 */ /* 0x000ea4000802007f */
[----:B--2---:R-:W-:Y:S05]  /*33460*/  @!P1 BRA `(.L_x_21) ;  /* 0xfffffffc00f09947 */ /* 0x004fea000383ffff */
[----:B------:R-:W-:Y:S05]  /*33470*/  BRA `(.L_x_20) ;  /* 0xfffffce000a87947 */ /* 0x000fea000383ffff */
.L_x_26:
[----:B-1----:R1:W2:Y:S02]  /*33480*/  SYNCS.PHASECHK.TRANS64.TRYWAIT P1, [R3+URZ], R4 ;  /* 0x00000004030075a7 */ /* 0x0022a4000802017f */
[----:B--2---:R-:W-:Y:S05]  /*33490*/  @!P1 NANOSLEEP.SYNCS 0x989680 ;  /* 0x009896800000995d */ /* 0x004fea0003900000 */
[----:B------:R-:W2:Y:S02]  /*334a0*/  @!P1 SYNCS.PHASECHK.TRANS64 P1, [R3+URZ], R4 ;  /* 0x00000004030095a7 */ /* 0x000ea4000802007f */
[----:B--2---:R-:W-:Y:S05]  /*334b0*/  @!P1 BRA `(.L_x_26) ;  /* 0xfffffffc00f09947 */ /* 0x004fea000383ffff */
[----:B------:R-:W-:Y:S05]  /*334c0*/  BRA `(.L_x_25) ;  /* 0xfffffdd800247947 */ /* 0x000fea000383ffff */
.L_x_551:
[----:B------:R-:W-:Y:S01]  /*334d0*/  BSSY B1, `(.L_x_571) ;  /* 0x0000006000017945 */ /* 0x000fe20003800000 */
[----:B------:R-:W-:-:S07]  /*334e0*/  IMAD.MOV.U32 R15, RZ, RZ, -0x1 ;  /* 0xffffffffff0f7424 */ /* 0x000fce00078e00ff */
[----:B------:R-:W-:Y:S05]  /*334f0*/  WARPSYNC.COLLECTIVE R15, `(.L_x_572) ;  /* 0x000000000f0c7348 */ /* 0x000fea0003c00000 */
[----:B------:R-:W-:Y:S02]  /*33500*/  ELECT P6, UR62, PT ;  /* 0x00000000003e782f */ /* 0x000fe400038c0000 */
[----:B------:R-:W-:Y:S01]  /*33510*/  MOV R14, UR62 ;  /* 0x0000003e000e7c02 */ /* 0x000fe20008000f00 */
[----:B------:R-:W-:Y:S10]  /*33520*/  ENDCOLLECTIVE ;  /* 0x000000000000791b */ /* 0x000ff40003800000 */
.L_x_572:
[----:B------:R-:W-:Y:S05]  /*33530*/  BSYNC B1 ;  /* 0x0000000000017941 */ /* 0x000fea0003800000 */
.L_x_571:
[----:B------:R-:W-:Y:S05]  /*33540*/  BRA `(.L_x_573) ;  /* 0xffffffec00587947 */ /* 0x000fea000383ffff */
.L_x_554:
[----:B0-----:R0:W1:Y:S02]  /*33550*/  SYNCS.PHASECHK.TRANS64.TRYWAIT P0, [R12+URZ+0x28], R11 ;  /* 0x0000280b0c0075a7 */ /* 0x001064000800017f */
[----:B-1----:R-:W-:Y:S05]  /*33560*/  @!P0 NANOSLEEP.SYNCS 0x989680 ;  /* 0x009896800000895d */ /* 0x002fea0003900000 */
[----:B------:R-:W1:Y:S02]  /*33570*/  @!P0 SYNCS.PHASECHK.TRANS64 P0, [R12+URZ+0x28], R11 ;  /* 0x0000280b0c0085a7 */ /* 0x000e64000800007f */
[----:B-1----:R-:W-:Y:S05]  /*33580*/  @!P0 BRA `(.L_x_554) ;  /* 0xfffffffc00f08947 */ /* 0x002fea000383ffff */
[----:B------:R-:W-:Y:S05]  /*33590*/  BRA `(.L_x_574) ;  /* 0xffffffec00947947 */ /* 0x000fea000383ffff */
.L_x_562:
[----:B------:R-:W-:Y:S01]  /*335a0*/  BSSY B0, `(.L_x_575) ;  /* 0x0000006000007945 */ /* 0x000fe20003800000 */
[----:B------:R-:W-:-:S07]  /*335b0*/  MOV R15, 0xffffffff ;  /* 0xffffffff000f7802 */ /* 0x000fce0000000f00 */
[----:B------:R-:W-:Y:S05]  /*335c0*/  WARPSYNC.COLLECTIVE R15, `(.L_x_576) ;  /* 0x000000000f0c7348 */ /* 0x000fea0003c00000 */
[----:B------:R-:W-:Y:S02]  /*335d0*/  ELECT P6, UR62, PT ;  /* 0x00000000003e782f */ /* 0x000fe400038c0000 */
[----:B------:R-:W-:Y:S01]  /*335e0*/  MOV R14, UR62 ;  /* 0x0000003e000e7c02 */ /* 0x000fe20008000f00 */
[----:B------:R-:W-:Y:S10]  /*335f0*/  ENDCOLLECTIVE ;  /* 0x000000000000791b */ /* 0x000ff40003800000 */
.L_x_576:
[----:B------:R-:W-:Y:S05]  /*33600*/  BSYNC B0 ;  /* 0x0000000000007941 */ /* 0x000fea0003800000 */
.L_x_575:
[----:B------:R-:W-:Y:S05]  /*33610*/  BRA `(.L_x_577) ;  /* 0xfffffff800a87947 */ /* 0x000fea000383ffff */
.L_x_566:
[----:B0-----:R0:W1:Y:S02]  /*33620*/  SYNCS.PHASECHK.TRANS64.TRYWAIT P0, [R4+URZ], R3 ;  /* 0x00000003040075a7 */ /* 0x001064000800017f */
[----:B-1----:R-:W-:Y:S05]  /*33630*/  @!P0 NANOSLEEP.SYNCS 0x989680 ;  /* 0x009896800000895d */ /* 0x002fea0003900000 */
[----:B------:R-:W1:Y:S02]  /*33640*/  @!P0 SYNCS.PHASECHK.TRANS64 P0, [R4+URZ], R3 ;  /* 0x00000003040085a7 */ /* 0x000e64000800007f */
[----:B-1----:R-:W-:Y:S05]  /*33650*/  @!P0 BRA `(.L_x_566) ;  /* 0xfffffffc00f08947 */ /* 0x002fea000383ffff */
[----:B------:R-:W-:Y:S05]  /*33660*/  BRA `(.L_x_578) ;  /* 0xfffffff800d07947 */ /* 0x000fea000383ffff */
.L_x_567:
[----:B0-----:R0:W1:Y:S02]  /*33670*/  SYNCS.PHASECHK.TRANS64.TRYWAIT P0, [R3+URZ], R0 ;  /* 0x00000000030075a7 */ /* 0x001064000800017f */
[----:B-1----:R-:W-:Y:S05]  /*33680*/  @!P0 NANOSLEEP.SYNCS 0x989680 ;  /* 0x009896800000895d */ /* 0x002fea0003900000 */
[----:B------:R-:W1:Y:S02]  /*33690*/  @!P0 SYNCS.PHASECHK.TRANS64 P0, [R3+URZ], R0 ;  /* 0x00000000030085a7 */ /* 0x000e64000800007f */
[----:B-1----:R-:W-:Y:S05]  /*336a0*/  @!P0 BRA `(.L_x_567) ;  /* 0xfffffffc00f08947 */ /* 0x002fea000383ffff */
[----:B------:R-:W-:Y:S05]  /*336b0*/  BRA `(.L_x_579) ;  /* 0xfffffff800e07947 */ /* 0x000fea000383ffff */
.L_x_568:
[----:B0-----:R0:W1:Y:S02]  /*336c0*/  SYNCS.PHASECHK.TRANS64.TRYWAIT P0, [R3+URZ], R0 ;  /* 0x00000000030075a7 */ /* 0x001064000800017f */
[----:B-1----:R-:W-:Y:S05]  /*336d0*/  @!P0 NANOSLEEP.SYNCS 0x989680 ;  /* 0x009896800000895d */ /* 0x002fea0003900000 */
[----:B------:R-:W1:Y:S02]  /*336e0*/  @!P0 SYNCS.PHASECHK.TRANS64 P0, [R3+URZ], R0 ;  /* 0x00000000030085a7 */ /* 0x000e64000800007f */
[----:B-1----:R-:W-:Y:S05]  /*336f0*/  @!P0 BRA `(.L_x_568) ;  /* 0xfffffffc00f08947 */ /* 0x002fea000383ffff */
[----:B------:R-:W-:Y:S05]  /*33700*/  BRA `(.L_x_580) ;  /* 0xfffffff800f07947 */ /* 0x000fea000383ffff */
.L_x_569:
[----:B0-----:R0:W1:Y:S02]  /*33710*/  SYNCS.PHASECHK.TRANS64.TRYWAIT P0, [R3+URZ], R0 ;  /* 0x00000000030075a7 */ /* 0x001064000800017f */
[----:B-1----:R-:W-:Y:S05]  /*33720*/  @!P0 NANOSLEEP.SYNCS 0x989680 ;  /* 0x009896800000895d */ /* 0x002fea0003900000 */
[----:B------:R-:W1:Y:S02]  /*33730*/  @!P0 SYNCS.PHASECHK.TRANS64 P0, [R3+URZ], R0 ;  /* 0x00000000030085a7 */ /* 0x000e64000800007f */
[----:B-1----:R-:W-:Y:S05]  /*33740*/  @!P0 BRA `(.L_x_569) ;  /* 0xfffffffc00f08947 */ /* 0x002fea000383ffff */
[----:B------:R-:W-:Y:S05]  /*33750*/  BRA `(.L_x_581) ;  /* 0xfffffffc00007947 */ /* 0x000fea000383ffff */
.L_x_582:
[----:B------:R-:W-:-:S00]  /*33760*/  BRA `(.L_x_582) ;  /* 0xfffffffc00fc7947 */ /* 0x000fc0000383ffff */
[----:B------:R-:W-:-:S00]  /*33770*/  NOP ;  /* 0x0000000000007918 */ /* 0x000fc00000000000 */
        /* <DEDUP_REMOVED lines=8> */
.L_x_583:


//--------------------- .nv.global.init           --------------------------
	.section	.nv.global.init,"aw",@progbits
.nv.global.init:
	.type		$str$22,@object
	.size		$str$22,($str$23 - $str$22)
$str$22:
        /*0000*/ 	.byte	0x6b, 0x5f, 0x74, 0x69, 0x6c, 0x65, 0x5f, 0x63, 0x6f, 0x75, 0x6e, 0x74, 0x20, 0x3e, 0x3d, 0x20
        /*0010*/ 	.byte	0x31, 0x00
	.type		$str$23,@object
	.size		$str$23,(__unnamed_1 - $str$23)
$str$23:
        /*0012*/ 	.byte	0x2f, 0x74, 0x6d, 0x70, 0x2f, 0x63, 0x75, 0x74, 0x6c, 0x61, 0x73, 0x73, 0x5f, 0x73, 0x77, 0x65
        /*0022*/ 	.byte	0x65, 0x70, 0x5f, 0x73, 0x72, 0x63, 0x2f, 0x69, 0x6e, 0x63, 0x6c, 0x75, 0x64, 0x65, 0x2f, 0x63
        /*0032*/ 	.byte	0x75, 0x74, 0x6c, 0x61, 0x73, 0x73, 0x2f, 0x67, 0x65, 0x6d, 0x6d, 0x2f, 0x63, 0x6f, 0x6c, 0x6c
        /*0042*/ 	.byte	0x65, 0x63, 0x74, 0x69, 0x76, 0x65, 0x2f, 0x73, 0x6d, 0x39, 0x30, 0x5f, 0x6d, 0x6d, 0x61, 0x5f
        /*0052*/ 	.byte	0x74, 0x6d, 0x61, 0x5f, 0x67, 0x6d, 0x6d, 0x61, 0x5f, 0x73, 0x73, 0x5f, 0x77, 0x61, 0x72, 0x70
        /*0062*/ 	.byte	0x73, 0x70, 0x65, 0x63, 0x69, 0x61, 0x6c, 0x69, 0x7a, 0x65, 0x64, 0x2e, 0x68, 0x70, 0x70, 0x00
	.type		__unnamed_1,@object
	.size		__unnamed_1,(.L_0 - __unnamed_1)
__unnamed_1:
        /* <DEDUP_REMOVED lines=179> */
        /*0ba2*/ 	.byte	0x6e, 0x74, 0x69, 0x74, 0x79, 0x5d, 0x00
.L_0:


//--------------------- .nv.shared._ZN7cutlass13device_kernelINS_4gemm6kernel13GemmUniversalIN4cute5tupleIJiiiiEEENS1_10collective13CollectiveMmaINS1_34MainloopSm90TmaGmmaWarpSpecializedILi5ENS5_IJNS4_1CILi2EEESB_NSA_ILi1EEEEEENS1_35KernelTmaWarpSpecializedCooperativeEEENS5_IJNSA_ILi256EEESG_NSA_ILi128EEEEEENS_10tfloat32_tENS5_IJlSC_lEEESJ_SK_NS4_8TiledMMAINS4_8MMA_AtomIJNS4_4SM904GMMA30MMA_64x256x8_F32TF32TF32_SS_TNILNSO_7ScaleInE1ELSQ_1EEEEEENS4_6LayoutINS5_IJSB_SC_SC_EEENS5_IJSC_NSA_ILi0EEESV_EEEEENS5_IJNS4_10UnderscoreESY_SY_EEEEENS4_23SM90_TMA_LOAD_MULTICASTENS4_14ComposedLayoutINS4_7SwizzleILi3ELi4ELi3EEENS4_18smem_ptr_flag_bitsILi32EEENST_INS5_IJNSA_ILi8EEENSA_ILi32EEEEEENS5_IJS18_SC_EEEEEEEvNS4_8identityES11_S1C_vS1D_EENS_8epilogue10collective6detail29Sm90TmaWarpSpecializedAdapterINS1G_15DefaultEpilogueISJ_SK_SK_NS1F_6thread17LinearCombinationISJ_Li1EffLNS1K_9ScaleType4KindE0ELNS_15FloatRoundStyleE2ESJ_EENS1_15EpilogueDefaultEEEEEvvEEEEvNT_6ParamsE --------------------------
	.section	.nv.shared._ZN7cutlass13device_kernelINS_4gemm6kernel13GemmUniversalIN4cute5tupleIJiiiiEEENS1_10collective13CollectiveMmaINS1_34MainloopSm90TmaGmmaWarpSpecializedILi5ENS5_IJNS4_1CILi2EEESB_NSA_ILi1EEEEEENS1_35KernelTmaWarpSpecializedCooperativeEEENS5_IJNSA_ILi256EEESG_NSA_ILi128EEEEEENS_10tfloat32_tENS5_IJlSC_lEEESJ_SK_NS4_8TiledMMAINS4_8MMA_AtomIJNS4_4SM904GMMA30MMA_64x256x8_F32TF32TF32_SS_TNILNSO_7ScaleInE1ELSQ_1EEEEEENS4_6LayoutINS5_IJSB_SC_SC_EEENS5_IJSC_NSA_ILi0EEESV_EEEEENS5_IJNS4_10UnderscoreESY_SY_EEEEENS4_23SM90_TMA_LOAD_MULTICASTENS4_14ComposedLayoutINS4_7SwizzleILi3ELi4ELi3EEENS4_18smem_ptr_flag_bitsILi32EEENST_INS5_IJNSA_ILi8EEENSA_ILi32EEEEEENS5_IJS18_SC_EEEEEEEvNS4_8identityES11_S1C_vS1D_EENS_8epilogue10collective6detail29Sm90TmaWarpSpecializedAdapterINS1G_15DefaultEpilogueISJ_SK_SK_NS1F_6thread17LinearCombinationISJ_Li1EffLNS1K_9ScaleType4KindE0ELNS_15FloatRoundStyleE2ESJ_EENS1_15EpilogueDefaultEEEEEvvEEEEvNT_6ParamsE,"aw",@nobits
	.sectionflags	@""
	.align	16
	.zero		1024


//--------------------- .nv.shared.reserved.0     --------------------------
	.section	.nv.shared.reserved.0,"aw",@nobits
	.weak		__nv_reservedSMEM_offset_0_alias
	.size		__nv_reservedSMEM_offset_0_alias, 0, 0
	.other		__nv_reservedSMEM_offset_0_alias,@"STO_CUDA_RESERVED_SHARED STV_DEFAULT"
__nv_reservedSMEM_offset_0_alias:
	.zero		0


//--------------------- .nv.global                --------------------------
	.section	.nv.global,"aw",@nobits
.nv.global:
	.type		_ZN39_INTERNAL_ca76d9ef_4_k_cu_40395e0c_69714cute1_E,@object
	.size		_ZN39_INTERNAL_ca76d9ef_4_k_cu_40395e0c_69714cute1_E,(_ZN39_INTERNAL_ca76d9ef_4_k_cu_40395e0c_69714cuda3std3__45__cpo6cbeginE - _ZN39_INTERNAL_ca76d9ef_4_k_cu_40395e0c_69714cute1_E)
_ZN39_INTERNAL_ca76d9ef_4_k_cu_40395e0c_69714cute1_E:
	.zero		1
	.type		_ZN39_INTERNAL_ca76d9ef_4_k_cu_40395e0c_69714cuda3std3__45__cpo6cbeginE,@object
	.size		_ZN39_INTERNAL_ca76d9ef_4_k_cu_40395e0c_69714cuda3std3__45__cpo6cbeginE,(_ZN39_INTERNAL_ca76d9ef_4_k_cu_40395e0c_69714cuda3std3__48in_placeE - _ZN39_INTERNAL_ca76d9ef_4_k_cu_40395e0c_69714cuda3std3__45__cpo6cbeginE)
_ZN39_INTERNAL_ca76d9ef_4_k_cu_40395e0c_69714cuda3std3__45__cpo6cbeginE:
	.zero		1
	.type		_ZN39_INTERNAL_ca76d9ef_4_k_cu_40395e0c_69714cuda3std3__48in_placeE,@object
	.size		_ZN39_INTERNAL_ca76d9ef_4_k_cu_40395e0c_69714cuda3std3__48in_placeE,(_ZN39_INTERNAL_ca76d9ef_4_k_cu_40395e0c_69714cuda3std6ranges3__45__cpo9iter_moveE - _ZN39_INTERNAL_ca76d9ef_4_k_cu_40395e0c_69714cuda3std3__48in_placeE)
_ZN39_INTERNAL_ca76d9ef_4_k_cu_40395e0c_69714cuda3std3__48in_placeE:
	.zero		1
	.type		_ZN39_INTERNAL_ca76d9ef_4_k_cu_40395e0c_69714cuda3std6ranges3__45__cpo9iter_moveE,@object
	.size		_ZN39_INTERNAL_ca76d9ef_4_k_cu_40395e0c_69714cuda3std6ranges3__45__cpo9iter_moveE,(_ZN39_INTERNAL_ca76d9ef_4_k_cu_40395e0c_69714cuda3std3__45__cpo5beginE - _ZN39_INTERNAL_ca76d9ef_4_k_cu_40395e0c_69714cuda3std6ranges3__45__cpo9iter_moveE)
_ZN39_INTERNAL_ca76d9ef_4_k_cu_40395e0c_69714cuda3std6ranges3__45__cpo9iter_moveE:
	.zero		1
	.type		_ZN39_INTERNAL_ca76d9ef_4_k_cu_40395e0c_69714cuda3std3__45__cpo5beginE,@object
	.size		_ZN39_INTERNAL_ca76d9ef_4_k_cu_40395e0c_69714cuda3std3__45__cpo5beginE,(_ZN39_INTERNAL_ca76d9ef_4_k_cu_40395e0c_69714cuda3std3__441_GLOBAL__N__ca76d9ef_4_k_cu_40395e0c_69716ignoreE - _ZN39_INTERNAL_ca76d9ef_4_k_cu_40395e0c_69714cuda3std3__45__cpo5beginE)
_ZN39_INTERNAL_ca76d9ef_4_k_cu_40395e0c_69714cuda3std3__45__cpo5beginE:
	.zero		1
	.type		_ZN39_INTERNAL_ca76d9ef_4_k_cu_40395e0c_69714cuda3std3__441_GLOBAL__N__ca76d9ef_4_k_cu_40395e0c_69716ignoreE,@object
	.size		_ZN39_INTERNAL_ca76d9ef_4_k_cu_40395e0c_69714cuda3std3__441_GLOBAL__N__ca76d9ef_4_k_cu_40395e0c_69716ignoreE,(_ZN39_INTERNAL_ca76d9ef_4_k_cu_40395e0c_69714cute7productE - _ZN39_INTERNAL_ca76d9ef_4_k_cu_40395e0c_69714cuda3std3__441_GLOBAL__N__ca76d9ef_4_k_cu_40395e0c_69716ignoreE)
_ZN39_INTERNAL_ca76d9ef_4_k_cu_40395e0c_69714cuda3std3__441_GLOBAL__N__ca76d9ef_4_k_cu_40395e0c_69716ignoreE:
	.zero		1
	.type		_ZN39_INTERNAL_ca76d9ef_4_k_cu_40395e0c_69714cute7productE,@object
	.size		_ZN39_INTERNAL_ca76d9ef_4_k_cu_40395e0c_69714cute7productE,(_ZN39_INTERNAL_ca76d9ef_4_k_cu_40395e0c_69714cuda3std3__45__cpo3endE - _ZN39_INTERNAL_ca76d9ef_4_k_cu_40395e0c_69714cute7productE)
_ZN39_INTERNAL_ca76d9ef_4_k_cu_40395e0c_69714cute7productE:
	.zero		1
	.type		_ZN39_INTERNAL_ca76d9ef_4_k_cu_40395e0c_69714cuda3std3__45__cpo3endE,@object
	.size		_ZN39_INTERNAL_ca76d9ef_4_k_cu_40395e0c_69714cuda3std3__45__cpo3endE,(_ZN39_INTERNAL_ca76d9ef_4_k_cu_40395e0c_69714cuda3std3__419piecewise_constructE - _ZN39_INTERNAL_ca76d9ef_4_k_cu_40395e0c_69714cuda3std3__45__cpo3endE)
_ZN39_INTERNAL_ca76d9ef_4_k_cu_40395e0c_69714cuda3std3__45__cpo3endE:
	.zero		1
	.type		_ZN39_INTERNAL_ca76d9ef_4_k_cu_40395e0c_69714cuda3std3__419piecewise_constructE,@object
	.size		_ZN39_INTERNAL_ca76d9ef_4_k_cu_40395e0c_69714cuda3std3__419piecewise_constructE,(_ZN39_INTERNAL_ca76d9ef_4_k_cu_40395e0c_69714cuda3std3__45__cpo4cendE - _ZN39_INTERNAL_ca76d9ef_4_k_cu_40395e0c_69714cuda3std3__419piecewise_constructE)
_ZN39_INTERNAL_ca76d9ef_4_k_cu_40395e0c_69714cuda3std3__419piecewise_constructE:
	.zero		1
	.type		_ZN39_INTERNAL_ca76d9ef_4_k_cu_40395e0c_69714cuda3std3__45__cpo4cendE,@object
	.size		_ZN39_INTERNAL_ca76d9ef_4_k_cu_40395e0c_69714cuda3std3__45__cpo4cendE,(_ZN39_INTERNAL_ca76d9ef_4_k_cu_40395e0c_69714cuda3std6ranges3__45__cpo4swapE - _ZN39_INTERNAL_ca76d9ef_4_k_cu_40395e0c_69714cuda3std3__45__cpo4cendE)
_ZN39_INTERNAL_ca76d9ef_4_k_cu_40395e0c_69714cuda3std3__45__cpo4cendE:
	.zero		1
	.type		_ZN39_INTERNAL_ca76d9ef_4_k_cu_40395e0c_69714cuda3std6ranges3__45__cpo4swapE,@object
	.size		_ZN39_INTERNAL_ca76d9ef_4_k_cu_40395e0c_69714cuda3std6ranges3__45__cpo4swapE,(.L_8 - _ZN39_INTERNAL_ca76d9ef_4_k_cu_40395e0c_69714cuda3std6ranges3__45__cpo4swapE)
_ZN39_INTERNAL_ca76d9ef_4_k_cu_40395e0c_69714cuda3std6ranges3__45__cpo4swapE:
	.zero		1
.L_8:


//--------------------- .nv.constant0._ZN7cutlass13device_kernelINS_4gemm6kernel13GemmUniversalIN4cute5tupleIJiiiiEEENS1_10collective13CollectiveMmaINS1_34MainloopSm90TmaGmmaWarpSpecializedILi5ENS5_IJNS4_1CILi2EEESB_NSA_ILi1EEEEEENS1_35KernelTmaWarpSpecializedCooperativeEEENS5_IJNSA_ILi256EEESG_NSA_ILi128EEEEEENS_10tfloat32_tENS5_IJlSC_lEEESJ_SK_NS4_8TiledMMAINS4_8MMA_AtomIJNS4_4SM904GMMA30MMA_64x256x8_F32TF32TF32_SS_TNILNSO_7ScaleInE1ELSQ_1EEEEEENS4_6LayoutINS5_IJSB_SC_SC_EEENS5_IJSC_NSA_ILi0EEESV_EEEEENS5_IJNS4_10UnderscoreESY_SY_EEEEENS4_23SM90_TMA_LOAD_MULTICASTENS4_14ComposedLayoutINS4_7SwizzleILi3ELi4ELi3EEENS4_18smem_ptr_flag_bitsILi32EEENST_INS5_IJNSA_ILi8EEENSA_ILi32EEEEEENS5_IJS18_SC_EEEEEEEvNS4_8identityES11_S1C_vS1D_EENS_8epilogue10collective6detail29Sm90TmaWarpSpecializedAdapterINS1G_15DefaultEpilogueISJ_SK_SK_NS1F_6thread17LinearCombinationISJ_Li1EffLNS1K_9ScaleType4KindE0ELNS_15FloatRoundStyleE2ESJ_EENS1_15EpilogueDefaultEEEEEvvEEEEvNT_6ParamsE --------------------------
	.section	.nv.constant0._ZN7cutlass13device_kernelINS_4gemm6kernel13GemmUniversalIN4cute5tupleIJiiiiEEENS1_10collective13CollectiveMmaINS1_34MainloopSm90TmaGmmaWarpSpecializedILi5ENS5_IJNS4_1CILi2EEESB_NSA_ILi1EEEEEENS1_35KernelTmaWarpSpecializedCooperativeEEENS5_IJNSA_ILi256EEESG_NSA_ILi128EEEEEENS_10tfloat32_tENS5_IJlSC_lEEESJ_SK_NS4_8TiledMMAINS4_8MMA_AtomIJNS4_4SM904GMMA30MMA_64x256x8_F32TF32TF32_SS_TNILNSO_7ScaleInE1ELSQ_1EEEEEENS4_6LayoutINS5_IJSB_SC_SC_EEENS5_IJSC_NSA_ILi0EEESV_EEEEENS5_IJNS4_10UnderscoreESY_SY_EEEEENS4_23SM90_TMA_LOAD_MULTICASTENS4_14ComposedLayoutINS4_7SwizzleILi3ELi4ELi3EEENS4_18smem_ptr_flag_bitsILi32EEENST_INS5_IJNSA_ILi8EEENSA_ILi32EEEEEENS5_IJS18_SC_EEEEEEEvNS4_8identityES11_S1C_vS1D_EENS_8epilogue10collective6detail29Sm90TmaWarpSpecializedAdapterINS1G_15DefaultEpilogueISJ_SK_SK_NS1F_6thread17LinearCombinationISJ_Li1EffLNS1K_9ScaleType4KindE0ELNS_15FloatRoundStyleE2ESJ_EENS1_15EpilogueDefaultEEEEEvvEEEEvNT_6ParamsE,"a",@progbits
	.sectionflags	@""
	.align	4
.nv.constant0._ZN7cutlass13device_kernelINS_4gemm6kernel13GemmUniversalIN4cute5tupleIJiiiiEEENS1_10collective13CollectiveMmaINS1_34MainloopSm90TmaGmmaWarpSpecializedILi5ENS5_IJNS4_1CILi2EEESB_NSA_ILi1EEEEEENS1_35KernelTmaWarpSpecializedCooperativeEEENS5_IJNSA_ILi256EEESG_NSA_ILi128EEEEEENS_10tfloat32_tENS5_IJlSC_lEEESJ_SK_NS4_8TiledMMAINS4_8MMA_AtomIJNS4_4SM904GMMA30MMA_64x256x8_F32TF32TF32_SS_TNILNSO_7ScaleInE1ELSQ_1EEEEEENS4_6LayoutINS5_IJSB_SC_SC_EEENS5_IJSC_NSA_ILi0EEESV_EEEEENS5_IJNS4_10UnderscoreESY_SY_EEEEENS4_23SM90_TMA_LOAD_MULTICASTENS4_14ComposedLayoutINS4_7SwizzleILi3ELi4ELi3EEENS4_18smem_ptr_flag_bitsILi32EEENST_INS5_IJNSA_ILi8EEENSA_ILi32EEEEEENS5_IJS18_SC_EEEEEEEvNS4_8identityES11_S1C_vS1D_EENS_8epilogue10collective6detail29Sm90TmaWarpSpecializedAdapterINS1G_15DefaultEpilogueISJ_SK_SK_NS1F_6thread17LinearCombinationISJ_Li1EffLNS1K_9ScaleType4KindE0ELNS_15FloatRoundStyleE2ESJ_EENS1_15EpilogueDefaultEEEEEvvEEEEvNT_6ParamsE:
	.zero		1664


//--------------------- SYMBOLS --------------------------

	.type		.nv.reservedSmem.offset0,@object
	.size		.nv.reservedSmem.offset0,0x4
	.type		__assertfail,@function
